//
// Generated by NVIDIA NVVM Compiler
//
// Compiler Build ID: CL-36424714
// Cuda compilation tools, release 13.0, V13.0.88
// Based on NVVM 20.0.0
//

.version 9.0
.target sm_100
.address_size 64

	// .globl	_Z9divide100iPiS_S_S_
.extern .func  (.param .b32 func_retval0) vprintf
(
	.param .b64 vprintf_param_0,
	.param .b64 vprintf_param_1
)
;
.global .align 1 .b8 $str[17] = {110, 111, 100, 101, 32, 37, 100, 32, 100, 105, 115, 32, 61, 32, 37, 100};

.visible .entry _Z9divide100iPiS_S_S_(
	.param .u32 _Z9divide100iPiS_S_S__param_0,
	.param .u64 .ptr .align 1 _Z9divide100iPiS_S_S__param_1,
	.param .u64 .ptr .align 1 _Z9divide100iPiS_S_S__param_2,
	.param .u64 .ptr .align 1 _Z9divide100iPiS_S_S__param_3,
	.param .u64 .ptr .align 1 _Z9divide100iPiS_S_S__param_4
)
{
	.reg .pred 	%p<26>;
	.reg .b32 	%r<107>;
	.reg .b64 	%rd<18>;

	ld.param.u32 	%r52, [_Z9divide100iPiS_S_S__param_0];
	ld.param.u64 	%rd8, [_Z9divide100iPiS_S_S__param_1];
	ld.param.u64 	%rd9, [_Z9divide100iPiS_S_S__param_2];
	ld.param.u64 	%rd6, [_Z9divide100iPiS_S_S__param_3];
	ld.param.u64 	%rd7, [_Z9divide100iPiS_S_S__param_4];
	cvta.to.global.u64 	%rd1, %rd9;
	cvta.to.global.u64 	%rd2, %rd8;
	mul.hi.s32 	%r53, %r52, 1374389535;
	shr.u32 	%r54, %r53, 31;
	shr.s32 	%r55, %r53, 5;
	add.s32 	%r1, %r55, %r54;
	mov.u32 	%r2, %tid.x;
	mul.lo.s32 	%r100, %r1, %r2;
	setp.lt.s32 	%p1, %r52, 100;
	mov.b32 	%r87, 2147483647;
	mov.b32 	%r86, -1;
	@%p1 bra 	$L__BB0_18;
	add.s32 	%r83, %r100, 1;
	add.s32 	%r59, %r100, %r1;
	max.s32 	%r60, %r59, %r83;
	sub.s32 	%r5, %r60, %r100;
	and.b32  	%r6, %r5, 3;
	sub.s32 	%r61, %r100, %r60;
	setp.gt.u32 	%p2, %r61, -4;
	mov.b32 	%r86, -1;
	mov.b32 	%r87, 2147483647;
	@%p2 bra 	$L__BB0_13;
	and.b32  	%r64, %r5, -4;
	neg.s32 	%r82, %r64;
	mov.b32 	%r86, -1;
	mov.b32 	%r87, 2147483647;
$L__BB0_3:
	add.s32 	%r12, %r83, -1;
	mul.wide.s32 	%rd10, %r12, 4;
	add.s64 	%rd3, %rd2, %rd10;
	ld.global.u32 	%r65, [%rd3];
	setp.ne.s32 	%p3, %r65, 0;
	add.s64 	%rd4, %rd1, %rd10;
	@%p3 bra 	$L__BB0_5;
	ld.global.u32 	%r66, [%rd4];
	setp.ne.s32 	%p4, %r66, -1;
	setp.lt.s32 	%p5, %r66, %r87;
	and.pred  	%p6, %p4, %p5;
	selp.b32 	%r86, %r12, %r86, %p6;
	selp.b32 	%r87, %r66, %r87, %p6;
$L__BB0_5:
	ld.global.u32 	%r68, [%rd3+4];
	setp.ne.s32 	%p7, %r68, 0;
	@%p7 bra 	$L__BB0_7;
	ld.global.u32 	%r69, [%rd4+4];
	setp.ne.s32 	%p8, %r69, -1;
	setp.lt.s32 	%p9, %r69, %r87;
	and.pred  	%p10, %p8, %p9;
	selp.b32 	%r86, %r83, %r86, %p10;
	selp.b32 	%r87, %r69, %r87, %p10;
$L__BB0_7:
	ld.global.u32 	%r71, [%rd3+8];
	setp.ne.s32 	%p11, %r71, 0;
	@%p11 bra 	$L__BB0_9;
	add.s32 	%r72, %r83, 1;
	ld.global.u32 	%r73, [%rd4+8];
	setp.ne.s32 	%p12, %r73, -1;
	setp.lt.s32 	%p13, %r73, %r87;
	and.pred  	%p14, %p12, %p13;
	selp.b32 	%r86, %r72, %r86, %p14;
	selp.b32 	%r87, %r73, %r87, %p14;
$L__BB0_9:
	ld.global.u32 	%r75, [%rd3+12];
	setp.ne.s32 	%p15, %r75, 0;
	@%p15 bra 	$L__BB0_11;
	add.s32 	%r76, %r83, 2;
	ld.global.u32 	%r77, [%rd4+12];
	setp.ne.s32 	%p16, %r77, -1;
	setp.lt.s32 	%p17, %r77, %r87;
	and.pred  	%p18, %p16, %p17;
	selp.b32 	%r86, %r76, %r86, %p18;
	selp.b32 	%r87, %r77, %r87, %p18;
$L__BB0_11:
	add.s32 	%r83, %r83, 4;
	add.s32 	%r82, %r82, 4;
	setp.ne.s32 	%p19, %r82, 0;
	@%p19 bra 	$L__BB0_3;
	add.s32 	%r100, %r83, -1;
$L__BB0_13:
	setp.eq.s32 	%p20, %r6, 0;
	@%p20 bra 	$L__BB0_18;
	neg.s32 	%r99, %r6;
$L__BB0_15:
	.pragma "nounroll";
	mul.wide.s32 	%rd5, %r100, 4;
	add.s64 	%rd11, %rd2, %rd5;
	ld.global.u32 	%r79, [%rd11];
	setp.ne.s32 	%p21, %r79, 0;
	@%p21 bra 	$L__BB0_17;
	add.s64 	%rd12, %rd1, %rd5;
	ld.global.u32 	%r80, [%rd12];
	setp.ne.s32 	%p22, %r80, -1;
	setp.lt.s32 	%p23, %r80, %r87;
	and.pred  	%p24, %p22, %p23;
	selp.b32 	%r86, %r100, %r86, %p24;
	selp.b32 	%r87, %r80, %r87, %p24;
$L__BB0_17:
	add.s32 	%r100, %r100, 1;
	add.s32 	%r99, %r99, 1;
	setp.ne.s32 	%p25, %r99, 0;
	@%p25 bra 	$L__BB0_15;
$L__BB0_18:
	cvta.to.global.u64 	%rd13, %rd6;
	cvta.to.global.u64 	%rd14, %rd7;
	mul.wide.u32 	%rd15, %r2, 4;
	add.s64 	%rd16, %rd13, %rd15;
	st.global.u32 	[%rd16], %r87;
	add.s64 	%rd17, %rd14, %rd15;
	st.global.u32 	[%rd17], %r86;
	ret;

}
	// .globl	_Z6selectiPiS_S_S_
.visible .entry _Z6selectiPiS_S_S_(
	.param .u32 _Z6selectiPiS_S_S__param_0,
	.param .u64 .ptr .align 1 _Z6selectiPiS_S_S__param_1,
	.param .u64 .ptr .align 1 _Z6selectiPiS_S_S__param_2,
	.param .u64 .ptr .align 1 _Z6selectiPiS_S_S__param_3,
	.param .u64 .ptr .align 1 _Z6selectiPiS_S_S__param_4
)
{
	.reg .pred 	%p<6>;
	.reg .b32 	%r<35>;
	.reg .b64 	%rd<19>;

	ld.param.u64 	%rd7, [_Z6selectiPiS_S_S__param_1];
	ld.param.u64 	%rd9, [_Z6selectiPiS_S_S__param_2];
	ld.param.u64 	%rd10, [_Z6selectiPiS_S_S__param_3];
	ld.param.u64 	%rd8, [_Z6selectiPiS_S_S__param_4];
	cvta.to.global.u64 	%rd11, %rd10;
	cvta.to.global.u64 	%rd12, %rd9;
	add.s64 	%rd18, %rd12, 8;
	add.s64 	%rd17, %rd11, 8;
	mov.b32 	%r28, 2147483647;
	mov.b32 	%r24, 0;
	mov.u32 	%r27, %r24;
$L__BB1_1:
	ld.global.u32 	%r4, [%rd18+-8];
	setp.ge.s32 	%p1, %r4, %r28;
	@%p1 bra 	$L__BB1_3;
	ld.global.u32 	%r27, [%rd17+-8];
	mov.u32 	%r28, %r4;
$L__BB1_3:
	ld.global.u32 	%r8, [%rd18+-4];
	setp.ge.s32 	%p2, %r8, %r28;
	@%p2 bra 	$L__BB1_5;
	ld.global.u32 	%r27, [%rd17+-4];
	mov.u32 	%r28, %r8;
$L__BB1_5:
	ld.global.u32 	%r12, [%rd18];
	setp.ge.s32 	%p3, %r12, %r28;
	@%p3 bra 	$L__BB1_7;
	ld.global.u32 	%r27, [%rd17];
	mov.u32 	%r28, %r12;
$L__BB1_7:
	ld.global.u32 	%r16, [%rd18+4];
	setp.ge.s32 	%p4, %r16, %r28;
	@%p4 bra 	$L__BB1_9;
	ld.global.u32 	%r27, [%rd17+4];
	mov.u32 	%r28, %r16;
$L__BB1_9:
	add.s32 	%r24, %r24, 4;
	add.s64 	%rd18, %rd18, 16;
	add.s64 	%rd17, %rd17, 16;
	setp.ne.s32 	%p5, %r24, 100;
	@%p5 bra 	$L__BB1_1;
	cvta.to.global.u64 	%rd13, %rd8;
	cvta.to.global.u64 	%rd14, %rd7;
	st.global.u32 	[%rd13], %r27;
	mul.wide.s32 	%rd15, %r27, 4;
	add.s64 	%rd16, %rd14, %rd15;
	mov.b32 	%r23, 1;
	st.global.u32 	[%rd16], %r23;
	ret;

}
	// .globl	_Z9selectalliPiS_S_
.visible .entry _Z9selectalliPiS_S_(
	.param .u32 _Z9selectalliPiS_S__param_0,
	.param .u64 .ptr .align 1 _Z9selectalliPiS_S__param_1,
	.param .u64 .ptr .align 1 _Z9selectalliPiS_S__param_2,
	.param .u64 .ptr .align 1 _Z9selectalliPiS_S__param_3
)
{
	.reg .pred 	%p<26>;
	.reg .b32 	%r<87>;
	.reg .b64 	%rd<21>;

	ld.param.u32 	%r39, [_Z9selectalliPiS_S__param_0];
	ld.param.u64 	%rd12, [_Z9selectalliPiS_S__param_1];
	ld.param.u64 	%rd13, [_Z9selectalliPiS_S__param_2];
	ld.param.u64 	%rd11, [_Z9selectalliPiS_S__param_3];
	cvta.to.global.u64 	%rd1, %rd13;
	cvta.to.global.u64 	%rd2, %rd12;
	setp.lt.s32 	%p1, %r39, 1;
	mov.b32 	%r68, 0;
	@%p1 bra 	$L__BB2_17;
	and.b32  	%r1, %r39, 3;
	setp.lt.u32 	%p2, %r39, 4;
	mov.b32 	%r69, 2147483647;
	mov.b32 	%r81, 0;
	mov.u32 	%r68, %r81;
	@%p2 bra 	$L__BB2_12;
	and.b32  	%r81, %r39, 2147483644;
	mov.b32 	%r69, 2147483647;
	mov.b32 	%r65, 0;
	mov.u32 	%r68, %r65;
$L__BB2_3:
	mul.wide.u32 	%rd14, %r65, 4;
	add.s64 	%rd3, %rd2, %rd14;
	ld.global.u32 	%r46, [%rd3];
	setp.ne.s32 	%p3, %r46, 0;
	add.s64 	%rd4, %rd1, %rd14;
	@%p3 bra 	$L__BB2_5;
	ld.global.u32 	%r47, [%rd4];
	setp.ne.s32 	%p4, %r47, -1;
	setp.lt.s32 	%p5, %r47, %r69;
	and.pred  	%p6, %p4, %p5;
	selp.b32 	%r68, %r65, %r68, %p6;
	selp.b32 	%r69, %r47, %r69, %p6;
$L__BB2_5:
	ld.global.u32 	%r49, [%rd3+4];
	setp.ne.s32 	%p7, %r49, 0;
	@%p7 bra 	$L__BB2_7;
	add.s32 	%r50, %r65, 1;
	ld.global.u32 	%r51, [%rd4+4];
	setp.ne.s32 	%p8, %r51, -1;
	setp.lt.s32 	%p9, %r51, %r69;
	and.pred  	%p10, %p8, %p9;
	selp.b32 	%r68, %r50, %r68, %p10;
	selp.b32 	%r69, %r51, %r69, %p10;
$L__BB2_7:
	ld.global.u32 	%r53, [%rd3+8];
	setp.ne.s32 	%p11, %r53, 0;
	@%p11 bra 	$L__BB2_9;
	add.s32 	%r54, %r65, 2;
	ld.global.u32 	%r55, [%rd4+8];
	setp.ne.s32 	%p12, %r55, -1;
	setp.lt.s32 	%p13, %r55, %r69;
	and.pred  	%p14, %p12, %p13;
	selp.b32 	%r68, %r54, %r68, %p14;
	selp.b32 	%r69, %r55, %r69, %p14;
$L__BB2_9:
	ld.global.u32 	%r57, [%rd3+12];
	setp.ne.s32 	%p15, %r57, 0;
	@%p15 bra 	$L__BB2_11;
	add.s32 	%r58, %r65, 3;
	ld.global.u32 	%r59, [%rd4+12];
	setp.ne.s32 	%p16, %r59, -1;
	setp.lt.s32 	%p17, %r59, %r69;
	and.pred  	%p18, %p16, %p17;
	selp.b32 	%r68, %r58, %r68, %p18;
	selp.b32 	%r69, %r59, %r69, %p18;
$L__BB2_11:
	add.s32 	%r65, %r65, 4;
	setp.ne.s32 	%p19, %r65, %r81;
	@%p19 bra 	$L__BB2_3;
$L__BB2_12:
	setp.eq.s32 	%p20, %r1, 0;
	@%p20 bra 	$L__BB2_17;
	mul.wide.u32 	%rd15, %r81, 4;
	add.s64 	%rd20, %rd1, %rd15;
	add.s64 	%rd19, %rd2, %rd15;
	neg.s32 	%r80, %r1;
$L__BB2_14:
	.pragma "nounroll";
	ld.global.u32 	%r61, [%rd19];
	setp.ne.s32 	%p21, %r61, 0;
	@%p21 bra 	$L__BB2_16;
	ld.global.u32 	%r62, [%rd20];
	setp.ne.s32 	%p22, %r62, -1;
	setp.lt.s32 	%p23, %r62, %r69;
	and.pred  	%p24, %p22, %p23;
	selp.b32 	%r68, %r81, %r68, %p24;
	selp.b32 	%r69, %r62, %r69, %p24;
$L__BB2_16:
	add.s32 	%r81, %r81, 1;
	add.s64 	%rd20, %rd20, 4;
	add.s64 	%rd19, %rd19, 4;
	add.s32 	%r80, %r80, 1;
	setp.ne.s32 	%p25, %r80, 0;
	@%p25 bra 	$L__BB2_14;
$L__BB2_17:
	cvta.to.global.u64 	%rd16, %rd11;
	st.global.u32 	[%rd16], %r68;
	mul.wide.s32 	%rd17, %r68, 4;
	add.s64 	%rd18, %rd2, %rd17;
	mov.b32 	%r64, 1;
	st.global.u32 	[%rd18], %r64;
	ret;

}
	// .globl	_Z4testPii
.visible .entry _Z4testPii(
	.param .u64 .ptr .align 1 _Z4testPii_param_0,
	.param .u32 _Z4testPii_param_1
)
{
	.local .align 8 .b8 	__local_depot3[8];
	.reg .b64 	%SP;
	.reg .b64 	%SPL;
	.reg .pred 	%p<10>;
	.reg .b32 	%r<138>;
	.reg .b64 	%rd<30>;

	mov.u64 	%SPL, __local_depot3;
	cvta.local.u64 	%SP, %SPL;
	ld.param.u64 	%rd9, [_Z4testPii_param_0];
	ld.param.u32 	%r17, [_Z4testPii_param_1];
	cvta.to.global.u64 	%rd1, %rd9;
	add.u64 	%rd10, %SP, 0;
	add.u64 	%rd2, %SPL, 0;
	setp.lt.s32 	%p1, %r17, 1;
	@%p1 bra 	$L__BB3_13;
	and.b32  	%r1, %r17, 15;
	setp.lt.u32 	%p2, %r17, 16;
	mov.b32 	%r134, 0;
	@%p2 bra 	$L__BB3_4;
	and.b32  	%r134, %r17, 2147483632;
	add.s64 	%rd28, %rd1, 32;
	mov.b32 	%r132, 0;
	mov.u64 	%rd11, $str;
$L__BB3_3:
	.pragma "nounroll";
	ld.global.u32 	%r20, [%rd28+-32];
	st.local.v2.u32 	[%rd2], {%r132, %r20};
	cvta.global.u64 	%rd12, %rd11;
	{ // callseq 0, 0
	.param .b64 param0;
	st.param.b64 	[param0], %rd12;
	.param .b64 param1;
	st.param.b64 	[param1], %rd10;
	.param .b32 retval0;
	call.uni (retval0), 
	vprintf, 
	(
	param0, 
	param1
	);
	ld.param.b32 	%r21, [retval0];
	} // callseq 0
	ld.global.u32 	%r23, [%rd28+-28];
	add.s32 	%r24, %r132, 1;
	st.local.v2.u32 	[%rd2], {%r24, %r23};
	{ // callseq 1, 0
	.param .b64 param0;
	st.param.b64 	[param0], %rd12;
	.param .b64 param1;
	st.param.b64 	[param1], %rd10;
	.param .b32 retval0;
	call.uni (retval0), 
	vprintf, 
	(
	param0, 
	param1
	);
	ld.param.b32 	%r25, [retval0];
	} // callseq 1
	ld.global.u32 	%r27, [%rd28+-24];
	add.s32 	%r28, %r132, 2;
	st.local.v2.u32 	[%rd2], {%r28, %r27};
	{ // callseq 2, 0
	.param .b64 param0;
	st.param.b64 	[param0], %rd12;
	.param .b64 param1;
	st.param.b64 	[param1], %rd10;
	.param .b32 retval0;
	call.uni (retval0), 
	vprintf, 
	(
	param0, 
	param1
	);
	ld.param.b32 	%r29, [retval0];
	} // callseq 2
	ld.global.u32 	%r31, [%rd28+-20];
	add.s32 	%r32, %r132, 3;
	st.local.v2.u32 	[%rd2], {%r32, %r31};
	{ // callseq 3, 0
	.param .b64 param0;
	st.param.b64 	[param0], %rd12;
	.param .b64 param1;
	st.param.b64 	[param1], %rd10;
	.param .b32 retval0;
	call.uni (retval0), 
	vprintf, 
	(
	param0, 
	param1
	);
	ld.param.b32 	%r33, [retval0];
	} // callseq 3
	ld.global.u32 	%r35, [%rd28+-16];
	add.s32 	%r36, %r132, 4;
	st.local.v2.u32 	[%rd2], {%r36, %r35};
	{ // callseq 4, 0
	.param .b64 param0;
	st.param.b64 	[param0], %rd12;
	.param .b64 param1;
	st.param.b64 	[param1], %rd10;
	.param .b32 retval0;
	call.uni (retval0), 
	vprintf, 
	(
	param0, 
	param1
	);
	ld.param.b32 	%r37, [retval0];
	} // callseq 4
	ld.global.u32 	%r39, [%rd28+-12];
	add.s32 	%r40, %r132, 5;
	st.local.v2.u32 	[%rd2], {%r40, %r39};
	{ // callseq 5, 0
	.param .b64 param0;
	st.param.b64 	[param0], %rd12;
	.param .b64 param1;
	st.param.b64 	[param1], %rd10;
	.param .b32 retval0;
	call.uni (retval0), 
	vprintf, 
	(
	param0, 
	param1
	);
	ld.param.b32 	%r41, [retval0];
	} // callseq 5
	ld.global.u32 	%r43, [%rd28+-8];
	add.s32 	%r44, %r132, 6;
	st.local.v2.u32 	[%rd2], {%r44, %r43};
	{ // callseq 6, 0
	.param .b64 param0;
	st.param.b64 	[param0], %rd12;
	.param .b64 param1;
	st.param.b64 	[param1], %rd10;
	.param .b32 retval0;
	call.uni (retval0), 
	vprintf, 
	(
	param0, 
	param1
	);
	ld.param.b32 	%r45, [retval0];
	} // callseq 6
	ld.global.u32 	%r47, [%rd28+-4];
	add.s32 	%r48, %r132, 7;
	st.local.v2.u32 	[%rd2], {%r48, %r47};
	{ // callseq 7, 0
	.param .b64 param0;
	st.param.b64 	[param0], %rd12;
	.param .b64 param1;
	st.param.b64 	[param1], %rd10;
	.param .b32 retval0;
	call.uni (retval0), 
	vprintf, 
	(
	param0, 
	param1
	);
	ld.param.b32 	%r49, [retval0];
	} // callseq 7
	ld.global.u32 	%r51, [%rd28];
	add.s32 	%r52, %r132, 8;
	st.local.v2.u32 	[%rd2], {%r52, %r51};
	{ // callseq 8, 0
	.param .b64 param0;
	st.param.b64 	[param0], %rd12;
	.param .b64 param1;
	st.param.b64 	[param1], %rd10;
	.param .b32 retval0;
	call.uni (retval0), 
	vprintf, 
	(
	param0, 
	param1
	);
	ld.param.b32 	%r53, [retval0];
	} // callseq 8
	ld.global.u32 	%r55, [%rd28+4];
	add.s32 	%r56, %r132, 9;
	st.local.v2.u32 	[%rd2], {%r56, %r55};
	{ // callseq 9, 0
	.param .b64 param0;
	st.param.b64 	[param0], %rd12;
	.param .b64 param1;
	st.param.b64 	[param1], %rd10;
	.param .b32 retval0;
	call.uni (retval0), 
	vprintf, 
	(
	param0, 
	param1
	);
	ld.param.b32 	%r57, [retval0];
	} // callseq 9
	ld.global.u32 	%r59, [%rd28+8];
	add.s32 	%r60, %r132, 10;
	st.local.v2.u32 	[%rd2], {%r60, %r59};
	{ // callseq 10, 0
	.param .b64 param0;
	st.param.b64 	[param0], %rd12;
	.param .b64 param1;
	st.param.b64 	[param1], %rd10;
	.param .b32 retval0;
	call.uni (retval0), 
	vprintf, 
	(
	param0, 
	param1
	);
	ld.param.b32 	%r61, [retval0];
	} // callseq 10
	ld.global.u32 	%r63, [%rd28+12];
	add.s32 	%r64, %r132, 11;
	st.local.v2.u32 	[%rd2], {%r64, %r63};
	{ // callseq 11, 0
	.param .b64 param0;
	st.param.b64 	[param0], %rd12;
	.param .b64 param1;
	st.param.b64 	[param1], %rd10;
	.param .b32 retval0;
	call.uni (retval0), 
	vprintf, 
	(
	param0, 
	param1
	);
	ld.param.b32 	%r65, [retval0];
	} // callseq 11
	ld.global.u32 	%r67, [%rd28+16];
	add.s32 	%r68, %r132, 12;
	st.local.v2.u32 	[%rd2], {%r68, %r67};
	{ // callseq 12, 0
	.param .b64 param0;
	st.param.b64 	[param0], %rd12;
	.param .b64 param1;
	st.param.b64 	[param1], %rd10;
	.param .b32 retval0;
	call.uni (retval0), 
	vprintf, 
	(
	param0, 
	param1
	);
	ld.param.b32 	%r69, [retval0];
	} // callseq 12
	ld.global.u32 	%r71, [%rd28+20];
	add.s32 	%r72, %r132, 13;
	st.local.v2.u32 	[%rd2], {%r72, %r71};
	{ // callseq 13, 0
	.param .b64 param0;
	st.param.b64 	[param0], %rd12;
	.param .b64 param1;
	st.param.b64 	[param1], %rd10;
	.param .b32 retval0;
	call.uni (retval0), 
	vprintf, 
	(
	param0, 
	param1
	);
	ld.param.b32 	%r73, [retval0];
	} // callseq 13
	ld.global.u32 	%r75, [%rd28+24];
	add.s32 	%r76, %r132, 14;
	st.local.v2.u32 	[%rd2], {%r76, %r75};
	{ // callseq 14, 0
	.param .b64 param0;
	st.param.b64 	[param0], %rd12;
	.param .b64 param1;
	st.param.b64 	[param1], %rd10;
	.param .b32 retval0;
	call.uni (retval0), 
	vprintf, 
	(
	param0, 
	param1
	);
	ld.param.b32 	%r77, [retval0];
	} // callseq 14
	ld.global.u32 	%r79, [%rd28+28];
	add.s32 	%r80, %r132, 15;
	st.local.v2.u32 	[%rd2], {%r80, %r79};
	{ // callseq 15, 0
	.param .b64 param0;
	st.param.b64 	[param0], %rd12;
	.param .b64 param1;
	st.param.b64 	[param1], %rd10;
	.param .b32 retval0;
	call.uni (retval0), 
	vprintf, 
	(
	param0, 
	param1
	);
	ld.param.b32 	%r81, [retval0];
	} // callseq 15
	add.s64 	%rd28, %rd28, 64;
	add.s32 	%r132, %r132, 16;
	setp.ne.s32 	%p3, %r132, %r134;
	@%p3 bra 	$L__BB3_3;
$L__BB3_4:
	setp.eq.s32 	%p4, %r1, 0;
	@%p4 bra 	$L__BB3_13;
	and.b32  	%r6, %r17, 7;
	setp.lt.u32 	%p5, %r1, 8;
	@%p5 bra 	$L__BB3_7;
	mul.wide.u32 	%rd14, %r134, 4;
	add.s64 	%rd15, %rd1, %rd14;
	ld.global.u32 	%r83, [%rd15];
	st.local.v2.u32 	[%rd2], {%r134, %r83};
	mov.u64 	%rd16, $str;
	cvta.global.u64 	%rd17, %rd16;
	add.u64 	%rd18, %SP, 0;
	{ // callseq 16, 0
	.param .b64 param0;
	st.param.b64 	[param0], %rd17;
	.param .b64 param1;
	st.param.b64 	[param1], %rd18;
	.param .b32 retval0;
	call.uni (retval0), 
	vprintf, 
	(
	param0, 
	param1
	);
	ld.param.b32 	%r84, [retval0];
	} // callseq 16
	add.s32 	%r86, %r134, 1;
	ld.global.u32 	%r87, [%rd15+4];
	st.local.v2.u32 	[%rd2], {%r86, %r87};
	{ // callseq 17, 0
	.param .b64 param0;
	st.param.b64 	[param0], %rd17;
	.param .b64 param1;
	st.param.b64 	[param1], %rd18;
	.param .b32 retval0;
	call.uni (retval0), 
	vprintf, 
	(
	param0, 
	param1
	);
	ld.param.b32 	%r88, [retval0];
	} // callseq 17
	add.s32 	%r90, %r134, 2;
	ld.global.u32 	%r91, [%rd15+8];
	st.local.v2.u32 	[%rd2], {%r90, %r91};
	{ // callseq 18, 0
	.param .b64 param0;
	st.param.b64 	[param0], %rd17;
	.param .b64 param1;
	st.param.b64 	[param1], %rd18;
	.param .b32 retval0;
	call.uni (retval0), 
	vprintf, 
	(
	param0, 
	param1
	);
	ld.param.b32 	%r92, [retval0];
	} // callseq 18
	add.s32 	%r94, %r134, 3;
	ld.global.u32 	%r95, [%rd15+12];
	st.local.v2.u32 	[%rd2], {%r94, %r95};
	{ // callseq 19, 0
	.param .b64 param0;
	st.param.b64 	[param0], %rd17;
	.param .b64 param1;
	st.param.b64 	[param1], %rd18;
	.param .b32 retval0;
	call.uni (retval0), 
	vprintf, 
	(
	param0, 
	param1
	);
	ld.param.b32 	%r96, [retval0];
	} // callseq 19
	add.s32 	%r98, %r134, 4;
	ld.global.u32 	%r99, [%rd15+16];
	st.local.v2.u32 	[%rd2], {%r98, %r99};
	{ // callseq 20, 0
	.param .b64 param0;
	st.param.b64 	[param0], %rd17;
	.param .b64 param1;
	st.param.b64 	[param1], %rd18;
	.param .b32 retval0;
	call.uni (retval0), 
	vprintf, 
	(
	param0, 
	param1
	);
	ld.param.b32 	%r100, [retval0];
	} // callseq 20
	add.s32 	%r102, %r134, 5;
	ld.global.u32 	%r103, [%rd15+20];
	st.local.v2.u32 	[%rd2], {%r102, %r103};
	{ // callseq 21, 0
	.param .b64 param0;
	st.param.b64 	[param0], %rd17;
	.param .b64 param1;
	st.param.b64 	[param1], %rd18;
	.param .b32 retval0;
	call.uni (retval0), 
	vprintf, 
	(
	param0, 
	param1
	);
	ld.param.b32 	%r104, [retval0];
	} // callseq 21
	add.s32 	%r106, %r134, 6;
	ld.global.u32 	%r107, [%rd15+24];
	st.local.v2.u32 	[%rd2], {%r106, %r107};
	{ // callseq 22, 0
	.param .b64 param0;
	st.param.b64 	[param0], %rd17;
	.param .b64 param1;
	st.param.b64 	[param1], %rd18;
	.param .b32 retval0;
	call.uni (retval0), 
	vprintf, 
	(
	param0, 
	param1
	);
	ld.param.b32 	%r108, [retval0];
	} // callseq 22
	add.s32 	%r110, %r134, 7;
	ld.global.u32 	%r111, [%rd15+28];
	st.local.v2.u32 	[%rd2], {%r110, %r111};
	{ // callseq 23, 0
	.param .b64 param0;
	st.param.b64 	[param0], %rd17;
	.param .b64 param1;
	st.param.b64 	[param1], %rd18;
	.param .b32 retval0;
	call.uni (retval0), 
	vprintf, 
	(
	param0, 
	param1
	);
	ld.param.b32 	%r112, [retval0];
	} // callseq 23
	add.s32 	%r134, %r134, 8;
$L__BB3_7:
	setp.eq.s32 	%p6, %r6, 0;
	@%p6 bra 	$L__BB3_13;
	and.b32  	%r9, %r17, 3;
	setp.lt.u32 	%p7, %r6, 4;
	@%p7 bra 	$L__BB3_10;
	mul.wide.u32 	%rd19, %r134, 4;
	add.s64 	%rd20, %rd1, %rd19;
	ld.global.u32 	%r114, [%rd20];
	st.local.v2.u32 	[%rd2], {%r134, %r114};
	mov.u64 	%rd21, $str;
	cvta.global.u64 	%rd22, %rd21;
	add.u64 	%rd23, %SP, 0;
	{ // callseq 24, 0
	.param .b64 param0;
	st.param.b64 	[param0], %rd22;
	.param .b64 param1;
	st.param.b64 	[param1], %rd23;
	.param .b32 retval0;
	call.uni (retval0), 
	vprintf, 
	(
	param0, 
	param1
	);
	ld.param.b32 	%r115, [retval0];
	} // callseq 24
	add.s32 	%r117, %r134, 1;
	ld.global.u32 	%r118, [%rd20+4];
	st.local.v2.u32 	[%rd2], {%r117, %r118};
	{ // callseq 25, 0
	.param .b64 param0;
	st.param.b64 	[param0], %rd22;
	.param .b64 param1;
	st.param.b64 	[param1], %rd23;
	.param .b32 retval0;
	call.uni (retval0), 
	vprintf, 
	(
	param0, 
	param1
	);
	ld.param.b32 	%r119, [retval0];
	} // callseq 25
	add.s32 	%r121, %r134, 2;
	ld.global.u32 	%r122, [%rd20+8];
	st.local.v2.u32 	[%rd2], {%r121, %r122};
	{ // callseq 26, 0
	.param .b64 param0;
	st.param.b64 	[param0], %rd22;
	.param .b64 param1;
	st.param.b64 	[param1], %rd23;
	.param .b32 retval0;
	call.uni (retval0), 
	vprintf, 
	(
	param0, 
	param1
	);
	ld.param.b32 	%r123, [retval0];
	} // callseq 26
	add.s32 	%r125, %r134, 3;
	ld.global.u32 	%r126, [%rd20+12];
	st.local.v2.u32 	[%rd2], {%r125, %r126};
	{ // callseq 27, 0
	.param .b64 param0;
	st.param.b64 	[param0], %rd22;
	.param .b64 param1;
	st.param.b64 	[param1], %rd23;
	.param .b32 retval0;
	call.uni (retval0), 
	vprintf, 
	(
	param0, 
	param1
	);
	ld.param.b32 	%r127, [retval0];
	} // callseq 27
	add.s32 	%r134, %r134, 4;
$L__BB3_10:
	setp.eq.s32 	%p8, %r9, 0;
	@%p8 bra 	$L__BB3_13;
	mul.wide.u32 	%rd24, %r134, 4;
	add.s64 	%rd29, %rd1, %rd24;
	neg.s32 	%r136, %r9;
	mov.u64 	%rd25, $str;
	add.u64 	%rd27, %SP, 0;
$L__BB3_12:
	.pragma "nounroll";
	ld.global.u32 	%r129, [%rd29];
	st.local.v2.u32 	[%rd2], {%r134, %r129};
	cvta.global.u64 	%rd26, %rd25;
	{ // callseq 28, 0
	.param .b64 param0;
	st.param.b64 	[param0], %rd26;
	.param .b64 param1;
	st.param.b64 	[param1], %rd27;
	.param .b32 retval0;
	call.uni (retval0), 
	vprintf, 
	(
	param0, 
	param1
	);
	ld.param.b32 	%r130, [retval0];
	} // callseq 28
	add.s32 	%r134, %r134, 1;
	add.s64 	%rd29, %rd29, 4;
	add.s32 	%r136, %r136, 1;
	setp.ne.s32 	%p9, %r136, 0;
	@%p9 bra 	$L__BB3_12;
$L__BB3_13:
	ret;

}
	// .globl	_Z4initPiS_S_i
.visible .entry _Z4initPiS_S_i(
	.param .u64 .ptr .align 1 _Z4initPiS_S_i_param_0,
	.param .u64 .ptr .align 1 _Z4initPiS_S_i_param_1,
	.param .u64 .ptr .align 1 _Z4initPiS_S_i_param_2,
	.param .u32 _Z4initPiS_S_i_param_3
)
{
	.reg .pred 	%p<3>;
	.reg .b32 	%r<10>;
	.reg .b64 	%rd<11>;

	ld.param.u64 	%rd3, [_Z4initPiS_S_i_param_0];
	ld.param.u64 	%rd4, [_Z4initPiS_S_i_param_1];
	ld.param.u64 	%rd5, [_Z4initPiS_S_i_param_2];
	ld.param.u32 	%r2, [_Z4initPiS_S_i_param_3];
	cvta.to.global.u64 	%rd1, %rd5;
	cvta.to.global.u64 	%rd2, %rd4;
	mov.u32 	%r3, %ctaid.x;
	shl.b32 	%r4, %r3, 10;
	mov.u32 	%r5, %tid.x;
	or.b32  	%r1, %r4, %r5;
	setp.ge.s32 	%p1, %r1, %r2;
	@%p1 bra 	$L__BB4_4;
	setp.ne.s32 	%p2, %r1, 0;
	@%p2 bra 	$L__BB4_3;
	mov.b32 	%r9, 0;
	st.global.u32 	[%rd2], %r9;
	st.global.u32 	[%rd1], %r9;
	bra.uni 	$L__BB4_4;
$L__BB4_3:
	cvta.to.global.u64 	%rd6, %rd3;
	mul.wide.s32 	%rd7, %r1, 4;
	add.s64 	%rd8, %rd6, %rd7;
	mov.b32 	%r6, 0;
	st.global.u32 	[%rd8], %r6;
	add.s64 	%rd9, %rd2, %rd7;
	mov.b32 	%r7, -1;
	st.global.u32 	[%rd9], %r7;
	add.s64 	%rd10, %rd1, %rd7;
	mov.b32 	%r8, -2;
	st.global.u32 	[%rd10], %r8;
$L__BB4_4:
	ret;

}
	// .globl	_Z12visit_updatePiS_
.visible .entry _Z12visit_updatePiS_(
	.param .u64 .ptr .align 1 _Z12visit_updatePiS__param_0,
	.param .u64 .ptr .align 1 _Z12visit_updatePiS__param_1
)
{
	.reg .b32 	%r<3>;
	.reg .b64 	%rd<7>;

	ld.param.u64 	%rd1, [_Z12visit_updatePiS__param_0];
	ld.param.u64 	%rd2, [_Z12visit_updatePiS__param_1];
	cvta.to.global.u64 	%rd3, %rd1;
	cvta.to.global.u64 	%rd4, %rd2;
	ld.global.u32 	%r1, [%rd4];
	mul.wide.s32 	%rd5, %r1, 4;
	add.s64 	%rd6, %rd3, %rd5;
	mov.b32 	%r2, 1;
	st.global.u32 	[%rd6], %r2;
	ret;

}
	// .globl	_Z6updatePiS_S_S_S_i
.visible .entry _Z6updatePiS_S_S_S_i(
	.param .u64 .ptr .align 1 _Z6updatePiS_S_S_S_i_param_0,
	.param .u64 .ptr .align 1 _Z6updatePiS_S_S_S_i_param_1,
	.param .u64 .ptr .align 1 _Z6updatePiS_S_S_S_i_param_2,
	.param .u64 .ptr .align 1 _Z6updatePiS_S_S_S_i_param_3,
	.param .u64 .ptr .align 1 _Z6updatePiS_S_S_S_i_param_4,
	.param .u32 _Z6updatePiS_S_S_S_i_param_5
)
{
	.reg .pred 	%p<8>;
	.reg .b32 	%r<17>;
	.reg .b64 	%rd<23>;

	ld.param.u64 	%rd3, [_Z6updatePiS_S_S_S_i_param_0];
	ld.param.u64 	%rd4, [_Z6updatePiS_S_S_S_i_param_1];
	ld.param.u64 	%rd6, [_Z6updatePiS_S_S_S_i_param_2];
	ld.param.u64 	%rd5, [_Z6updatePiS_S_S_S_i_param_3];
	ld.param.u64 	%rd7, [_Z6updatePiS_S_S_S_i_param_4];
	ld.param.u32 	%r8, [_Z6updatePiS_S_S_S_i_param_5];
	cvta.to.global.u64 	%rd1, %rd6;
	cvta.to.global.u64 	%rd8, %rd7;
	mov.u32 	%r9, %ctaid.x;
	mov.u32 	%r10, %ntid.x;
	mov.u32 	%r11, %tid.x;
	mad.lo.s32 	%r1, %r9, %r10, %r11;
	ld.global.u32 	%r2, [%rd8];
	setp.ge.s32 	%p1, %r1, %r8;
	@%p1 bra 	$L__BB6_7;
	cvta.to.global.u64 	%rd9, %rd4;
	mul.wide.s32 	%rd10, %r1, 4;
	add.s64 	%rd11, %rd9, %rd10;
	ld.global.u32 	%r12, [%rd11];
	setp.eq.s32 	%p2, %r12, 1;
	setp.eq.s32 	%p3, %r1, %r2;
	or.pred  	%p4, %p2, %p3;
	@%p4 bra 	$L__BB6_7;
	mad.lo.s32 	%r13, %r2, %r8, %r1;
	cvta.to.global.u64 	%rd12, %rd3;
	mul.wide.s32 	%rd13, %r13, 4;
	add.s64 	%rd14, %rd12, %rd13;
	ld.global.u32 	%r3, [%rd14];
	setp.eq.s32 	%p5, %r3, -3;
	@%p5 bra 	$L__BB6_7;
	add.s64 	%rd2, %rd1, %rd10;
	ld.global.u32 	%r4, [%rd2];
	setp.ne.s32 	%p6, %r4, -1;
	@%p6 bra 	$L__BB6_5;
	mul.wide.s32 	%rd18, %r2, 4;
	add.s64 	%rd19, %rd1, %rd18;
	ld.global.u32 	%r16, [%rd19];
	bra.uni 	$L__BB6_6;
$L__BB6_5:
	mul.wide.s32 	%rd16, %r2, 4;
	add.s64 	%rd17, %rd1, %rd16;
	ld.global.u32 	%r16, [%rd17];
	add.s32 	%r14, %r3, %r16;
	setp.le.s32 	%p7, %r4, %r14;
	@%p7 bra 	$L__BB6_7;
$L__BB6_6:
	add.s32 	%r15, %r3, %r16;
	st.global.u32 	[%rd2], %r15;
	cvta.to.global.u64 	%rd20, %rd5;
	add.s64 	%rd22, %rd20, %rd10;
	st.global.u32 	[%rd22], %r2;
$L__BB6_7:
	ret;

}


// ===== COMPILED SASS (sm_100) =====

	.target	sm_100

	.elftype	@"ET_EXEC"


//--------------------- .note.nv.tkinfo           --------------------------
	.section	.note.nv.tkinfo,"",@"SHT_NOTE"
	.sectionflags	@"SHF_NOTE_NV_TKINFO"
	.tkinfo
        /*0018*/ 	.word	0x00000002
        /*0030*/ 	.string	""
        /*0030*/ 	.string	"ptxas"
        /*0030*/ 	.string	"Cuda compilation tools, release 13.0, V13.0.88"
        /*0030*/ 	.string	"Build cuda_13.0.r13.0/compiler.36424714_0"
        /*0030*/ 	.string	"-arch sm_100 -m 64 "



//--------------------- .note.nv.cuinfo           --------------------------
	.section	.note.nv.cuinfo,"",@"SHT_NOTE"
	.sectionflags	@"SHF_NOTE_NV_CUINFO"
        /*0018*/ 	.short	0x0002
        /*001a*/ 	.short	0x0064
        /*001c*/ 	.short	0x0082
	.zero		2


//--------------------- .nv.info                  --------------------------
	.section	.nv.info,"",@"SHT_CUDA_INFO"
	.align	4


	//----- nvinfo : EIATTR_REGCOUNT
	.align		4
        /*0000*/ 	.byte	0x04, 0x2f
        /*0002*/ 	.short	(.L_2 - .L_1)
	.align		4
.L_1:
        /*0004*/ 	.word	index@(_Z9divide100iPiS_S_S_)
        /*0008*/ 	.word	0x0000001a


	//----- nvinfo : EIATTR_FRAME_SIZE
	.align		4
.L_2:
        /*000c*/ 	.byte	0x04, 0x11
        /*000e*/ 	.short	(.L_4 - .L_3)
	.align		4
.L_3:
        /*0010*/ 	.word	index@(_Z9divide100iPiS_S_S_)
        /*0014*/ 	.word	0x00000000


	//----- nvinfo : EIATTR_REGCOUNT
	.align		4
.L_4:
        /*0018*/ 	.byte	0x04, 0x2f
        /*001a*/ 	.short	(.L_6 - .L_5)
	.align		4
.L_5:
        /*001c*/ 	.word	index@(_Z6selectiPiS_S_S_)
        /*0020*/ 	.word	0x0000000e


	//----- nvinfo : EIATTR_FRAME_SIZE
	.align		4
.L_6:
        /*0024*/ 	.byte	0x04, 0x11
        /*0026*/ 	.short	(.L_8 - .L_7)
	.align		4
.L_7:
        /*0028*/ 	.word	index@(_Z6selectiPiS_S_S_)
        /*002c*/ 	.word	0x00000000


	//----- nvinfo : EIATTR_REGCOUNT
	.align		4
.L_8:
        /*0030*/ 	.byte	0x04, 0x2f
        /*0032*/ 	.short	(.L_10 - .L_9)
	.align		4
.L_9:
        /*0034*/ 	.word	index@(_Z9selectalliPiS_S_)
        /*0038*/ 	.word	0x00000018


	//----- nvinfo : EIATTR_FRAME_SIZE
	.align		4
.L_10:
        /*003c*/ 	.byte	0x04, 0x11
        /*003e*/ 	.short	(.L_12 - .L_11)
	.align		4
.L_11:
        /*0040*/ 	.word	index@(_Z9selectalliPiS_S_)
        /*0044*/ 	.word	0x00000000


	//----- nvinfo : EIATTR_REGCOUNT
	.align		4
.L_12:
        /*0048*/ 	.byte	0x04, 0x2f
        /*004a*/ 	.short	(.L_14 - .L_13)
	.align		4
.L_13:
        /*004c*/ 	.word	index@(_Z4testPii)
        /*0050*/ 	.word	0x0000001c


	//----- nvinfo : EIATTR_FRAME_SIZE
	.align		4
.L_14:
        /*0054*/ 	.byte	0x04, 0x11
        /*0056*/ 	.short	(.L_16 - .L_15)
	.align		4
.L_15:
        /*0058*/ 	.word	index@(_Z4testPii)
        /*005c*/ 	.word	0x00000008


	//----- nvinfo : EIATTR_REGCOUNT
	.align		4
.L_16:
        /*0060*/ 	.byte	0x04, 0x2f
        /*0062*/ 	.short	(.L_18 - .L_17)
	.align		4
.L_17:
        /*0064*/ 	.word	index@(_Z4initPiS_S_i)
        /*0068*/ 	.word	0x0000000e


	//----- nvinfo : EIATTR_FRAME_SIZE
	.align		4
.L_18:
        /*006c*/ 	.byte	0x04, 0x11
        /*006e*/ 	.short	(.L_20 - .L_19)
	.align		4
.L_19:
        /*0070*/ 	.word	index@(_Z4initPiS_S_i)
        /*0074*/ 	.word	0x00000000


	//----- nvinfo : EIATTR_REGCOUNT
	.align		4
.L_20:
        /*0078*/ 	.byte	0x04, 0x2f
        /*007a*/ 	.short	(.L_22 - .L_21)
	.align		4
.L_21:
        /*007c*/ 	.word	index@(_Z12visit_updatePiS_)
        /*0080*/ 	.word	0x0000000a


	//----- nvinfo : EIATTR_FRAME_SIZE
	.align		4
.L_22:
        /*0084*/ 	.byte	0x04, 0x11
        /*0086*/ 	.short	(.L_24 - .L_23)
	.align		4
.L_23:
        /*0088*/ 	.word	index@(_Z12visit_updatePiS_)
        /*008c*/ 	.word	0x00000000


	//----- nvinfo : EIATTR_REGCOUNT
	.align		4
.L_24:
        /*0090*/ 	.byte	0x04, 0x2f
        /*0092*/ 	.short	(.L_26 - .L_25)
	.align		4
.L_25:
        /*0094*/ 	.word	index@(_Z6updatePiS_S_S_S_i)
        /*0098*/ 	.word	0x0000000e


	//----- nvinfo : EIATTR_FRAME_SIZE
	.align		4
.L_26:
        /*009c*/ 	.byte	0x04, 0x11
        /*009e*/ 	.short	(.L_28 - .L_27)
	.align		4
.L_27:
        /*00a0*/ 	.word	index@(_Z6updatePiS_S_S_S_i)
        /*00a4*/ 	.word	0x00000000


	//----- nvinfo : EIATTR_MIN_STACK_SIZE
	.align		4
.L_28:
        /*00a8*/ 	.byte	0x04, 0x12
        /*00aa*/ 	.short	(.L_30 - .L_29)
	.align		4
.L_29:
        /*00ac*/ 	.word	index@(_Z6updatePiS_S_S_S_i)
        /*00b0*/ 	.word	0x00000000


	//----- nvinfo : EIATTR_MIN_STACK_SIZE
	.align		4
.L_30:
        /*00b4*/ 	.byte	0x04, 0x12
        /*00b6*/ 	.short	(.L_32 - .L_31)
	.align		4
.L_31:
        /*00b8*/ 	.word	index@(_Z12visit_updatePiS_)
        /*00bc*/ 	.word	0x00000000


	//----- nvinfo : EIATTR_MIN_STACK_SIZE
	.align		4
.L_32:
        /*00c0*/ 	.byte	0x04, 0x12
        /*00c2*/ 	.short	(.L_34 - .L_33)
	.align		4
.L_33:
        /*00c4*/ 	.word	index@(_Z4initPiS_S_i)
        /*00c8*/ 	.word	0x00000000


	//----- nvinfo : EIATTR_MIN_STACK_SIZE
	.align		4
.L_34:
        /*00cc*/ 	.byte	0x04, 0x12
        /*00ce*/ 	.short	(.L_36 - .L_35)
	.align		4
.L_35:
        /*00d0*/ 	.word	index@(_Z4testPii)
        /*00d4*/ 	.word	0x00000008


	//----- nvinfo : EIATTR_MIN_STACK_SIZE
	.align		4
.L_36:
        /*00d8*/ 	.byte	0x04, 0x12
        /*00da*/ 	.short	(.L_38 - .L_37)
	.align		4
.L_37:
        /*00dc*/ 	.word	index@(_Z9selectalliPiS_S_)
        /*00e0*/ 	.word	0x00000000


	//----- nvinfo : EIATTR_MIN_STACK_SIZE
	.align		4
.L_38:
        /*00e4*/ 	.byte	0x04, 0x12
        /*00e6*/ 	.short	(.L_40 - .L_39)
	.align		4
.L_39:
        /*00e8*/ 	.word	index@(_Z6selectiPiS_S_S_)
        /*00ec*/ 	.word	0x00000000


	//----- nvinfo : EIATTR_MIN_STACK_SIZE
	.align		4
.L_40:
        /*00f0*/ 	.byte	0x04, 0x12
        /*00f2*/ 	.short	(.L_42 - .L_41)
	.align		4
.L_41:
        /*00f4*/ 	.word	index@(_Z9divide100iPiS_S_S_)
        /*00f8*/ 	.word	0x00000000
.L_42:


//--------------------- .nv.compat                --------------------------
	.section	.nv.compat,"",@"SHT_CUDA_COMPAT_INFO"
	.align	4
        /*0000*/ 	.byte	0x02, 0x09, 0x00, 0x00, 0x02, 0x02, 0x01, 0x00, 0x02, 0x05, 0x05, 0x00, 0x03, 0x07, 0x01, 0x01
        /*0010*/ 	.byte	0x02, 0x03, 0x00, 0x00, 0x02, 0x06, 0x01, 0x00, 0x04, 0x0b, 0x08, 0x00, 0x09, 0x00, 0x00, 0x00
        /*0020*/ 	.byte	0x00, 0x00, 0x00, 0x00


//--------------------- .nv.info._Z6updatePiS_S_S_S_i --------------------------
	.section	.nv.info._Z6updatePiS_S_S_S_i,"",@"SHT_CUDA_INFO"
	.sectionflags	@""
	.align	4


	//----- nvinfo : EIATTR_CUDA_API_VERSION
	.align		4
        /*0000*/ 	.byte	0x04, 0x37
        /*0002*/ 	.short	(.L_44 - .L_43)
.L_43:
        /*0004*/ 	.word	0x00000082


	//----- nvinfo : EIATTR_KPARAM_INFO
	.align		4
.L_44:
        /*0008*/ 	.byte	0x04, 0x17
        /*000a*/ 	.short	(.L_46 - .L_45)
.L_45:
        /*000c*/ 	.word	0x00000000
        /*0010*/ 	.short	0x0005
        /*0012*/ 	.short	0x0028
        /*0014*/ 	.byte	0x00, 0xf0, 0x11, 0x00


	//----- nvinfo : EIATTR_KPARAM_INFO
	.align		4
.L_46:
        /*0018*/ 	.byte	0x04, 0x17
        /*001a*/ 	.short	(.L_48 - .L_47)
.L_47:
        /*001c*/ 	.word	0x00000000
        /*0020*/ 	.short	0x0004
        /*0022*/ 	.short	0x0020
        /*0024*/ 	.byte	0x00, 0xf5, 0x21, 0x00


	//----- nvinfo : EIATTR_KPARAM_INFO
	.align		4
.L_48:
        /*0028*/ 	.byte	0x04, 0x17
        /*002a*/ 	.short	(.L_50 - .L_49)
.L_49:
        /*002c*/ 	.word	0x00000000
        /*0030*/ 	.short	0x0003
        /*0032*/ 	.short	0x0018
        /*0034*/ 	.byte	0x00, 0xf5, 0x21, 0x00


	//----- nvinfo : EIATTR_KPARAM_INFO
	.align		4
.L_50:
        /*0038*/ 	.byte	0x04, 0x17
        /*003a*/ 	.short	(.L_52 - .L_51)
.L_51:
        /*003c*/ 	.word	0x00000000
        /*0040*/ 	.short	0x0002
        /*0042*/ 	.short	0x0010
        /*0044*/ 	.byte	0x00, 0xf5, 0x21, 0x00


	//----- nvinfo : EIATTR_KPARAM_INFO
	.align		4
.L_52:
        /*0048*/ 	.byte	0x04, 0x17
        /*004a*/ 	.short	(.L_54 - .L_53)
.L_53:
        /*004c*/ 	.word	0x00000000
        /*0050*/ 	.short	0x0001
        /*0052*/ 	.short	0x0008
        /*0054*/ 	.byte	0x00, 0xf5, 0x21, 0x00


	//----- nvinfo : EIATTR_KPARAM_INFO
	.align		4
.L_54:
        /*0058*/ 	.byte	0x04, 0x17
        /*005a*/ 	.short	(.L_56 - .L_55)
.L_55:
        /*005c*/ 	.word	0x00000000
        /*0060*/ 	.short	0x0000
        /*0062*/ 	.short	0x0000
        /*0064*/ 	.byte	0x00, 0xf5, 0x21, 0x00


	//----- nvinfo : EIATTR_SPARSE_MMA_MASK
	.align		4
.L_56:
        /*0068*/ 	.byte	0x03, 0x50
        /*006a*/ 	.short	0x0000


	//----- nvinfo : EIATTR_MAXREG_COUNT
	.align		4
        /*006c*/ 	.byte	0x03, 0x1b
        /*006e*/ 	.short	0x00ff


	//----- nvinfo : EIATTR_MERCURY_ISA_VERSION
	.align		4
        /*0070*/ 	.byte	0x03, 0x5f
        /*0072*/ 	.short	0x0101


	//----- nvinfo : EIATTR_VRC_CTA_INIT_COUNT
	.align		4
        /*0074*/ 	.byte	0x02, 0x4a
	.zero		1
	.zero		1


	//----- nvinfo : EIATTR_EXIT_INSTR_OFFSETS
	.align		4
        /*0078*/ 	.byte	0x04, 0x1c
        /*007a*/ 	.short	(.L_58 - .L_57)


	//   ....[0]....
.L_57:
        /*007c*/ 	.word	0x00000070


	//   ....[1]....
        /*0080*/ 	.word	0x00000100


	//   ....[2]....
        /*0084*/ 	.word	0x00000160


	//   ....[3]....
        /*0088*/ 	.word	0x00000230


	//   ....[4]....
        /*008c*/ 	.word	0x000002a0


	//----- nvinfo : EIATTR_CRS_STACK_SIZE
	.align		4
.L_58:
        /*0090*/ 	.byte	0x04, 0x1e
        /*0092*/ 	.short	(.L_60 - .L_59)
.L_59:
        /*0094*/ 	.word	0x00000000


	//----- nvinfo : EIATTR_CBANK_PARAM_SIZE
	.align		4
.L_60:
        /*0098*/ 	.byte	0x03, 0x19
        /*009a*/ 	.short	0x002c


	//----- nvinfo : EIATTR_PARAM_CBANK
	.align		4
        /*009c*/ 	.byte	0x04, 0x0a
        /*009e*/ 	.short	(.L_62 - .L_61)
	.align		4
.L_61:
        /*00a0*/ 	.word	index@(.nv.constant0._Z6updatePiS_S_S_S_i)
        /*00a4*/ 	.short	0x0380
        /*00a6*/ 	.short	0x002c


	//----- nvinfo : EIATTR_SW_WAR
	.align		4
.L_62:
        /*00a8*/ 	.byte	0x04, 0x36
        /*00aa*/ 	.short	(.L_64 - .L_63)
.L_63:
        /*00ac*/ 	.word	0x00000008
.L_64:


//--------------------- .nv.info._Z12visit_updatePiS_ --------------------------
	.section	.nv.info._Z12visit_updatePiS_,"",@"SHT_CUDA_INFO"
	.sectionflags	@""
	.align	4


	//----- nvinfo : EIATTR_CUDA_API_VERSION
	.align		4
        /*0000*/ 	.byte	0x04, 0x37
        /*0002*/ 	.short	(.L_66 - .L_65)
.L_65:
        /*0004*/ 	.word	0x00000082


	//----- nvinfo : EIATTR_KPARAM_INFO
	.align		4
.L_66:
        /*0008*/ 	.byte	0x04, 0x17
        /*000a*/ 	.short	(.L_68 - .L_67)
.L_67:
        /*000c*/ 	.word	0x00000000
        /*0010*/ 	.short	0x0001
        /*0012*/ 	.short	0x0008
        /*0014*/ 	.byte	0x00, 0xf5, 0x21, 0x00


	//----- nvinfo : EIATTR_KPARAM_INFO
	.align		4
.L_68:
        /*0018*/ 	.byte	0x04, 0x17
        /*001a*/ 	.short	(.L_70 - .L_69)
.L_69:
        /*001c*/ 	.word	0x00000000
        /*0020*/ 	.short	0x0000
        /*0022*/ 	.short	0x0000
        /*0024*/ 	.byte	0x00, 0xf5, 0x21, 0x00


	//----- nvinfo : EIATTR_SPARSE_MMA_MASK
	.align		4
.L_70:
        /*0028*/ 	.byte	0x03, 0x50
        /*002a*/ 	.short	0x0000


	//----- nvinfo : EIATTR_MAXREG_COUNT
	.align		4
        /*002c*/ 	.byte	0x03, 0x1b
        /*002e*/ 	.short	0x00ff


	//----- nvinfo : EIATTR_MERCURY_ISA_VERSION
	.align		4
        /*0030*/ 	.byte	0x03, 0x5f
        /*0032*/ 	.short	0x0101


	//----- nvinfo : EIATTR_VRC_CTA_INIT_COUNT
	.align		4
        /*0034*/ 	.byte	0x02, 0x4a
	.zero		1
	.zero		1


	//----- nvinfo : EIATTR_EXIT_INSTR_OFFSETS
	.align		4
        /*0038*/ 	.byte	0x04, 0x1c
        /*003a*/ 	.short	(.L_72 - .L_71)


	//   ....[0]....
.L_71:
        /*003c*/ 	.word	0x00000080


	//----- nvinfo : EIATTR_CBANK_PARAM_SIZE
	.align		4
.L_72:
        /*0040*/ 	.byte	0x03, 0x19
        /*0042*/ 	.short	0x0010


	//----- nvinfo : EIATTR_PARAM_CBANK
	.align		4
        /*0044*/ 	.byte	0x04, 0x0a
        /*0046*/ 	.short	(.L_74 - .L_73)
	.align		4
.L_73:
        /*0048*/ 	.word	index@(.nv.constant0._Z12visit_updatePiS_)
        /*004c*/ 	.short	0x0380
        /*004e*/ 	.short	0x0010


	//----- nvinfo : EIATTR_SW_WAR
	.align		4
.L_74:
        /*0050*/ 	.byte	0x04, 0x36
        /*0052*/ 	.short	(.L_76 - .L_75)
.L_75:
        /*0054*/ 	.word	0x00000008
.L_76:


//--------------------- .nv.info._Z4initPiS_S_i   --------------------------
	.section	.nv.info._Z4initPiS_S_i,"",@"SHT_CUDA_INFO"
	.sectionflags	@""
	.align	4


	//----- nvinfo : EIATTR_CUDA_API_VERSION
	.align		4
        /*0000*/ 	.byte	0x04, 0x37
        /*0002*/ 	.short	(.L_78 - .L_77)
.L_77:
        /*0004*/ 	.word	0x00000082


	//----- nvinfo : EIATTR_KPARAM_INFO
	.align		4
.L_78:
        /*0008*/ 	.byte	0x04, 0x17
        /*000a*/ 	.short	(.L_80 - .L_79)
.L_79:
        /*000c*/ 	.word	0x00000000
        /*0010*/ 	.short	0x0003
        /*0012*/ 	.short	0x0018
        /*0014*/ 	.byte	0x00, 0xf0, 0x11, 0x00


	//----- nvinfo : EIATTR_KPARAM_INFO
	.align		4
.L_80:
        /*0018*/ 	.byte	0x04, 0x17
        /*001a*/ 	.short	(.L_82 - .L_81)
.L_81:
        /*001c*/ 	.word	0x00000000
        /*0020*/ 	.short	0x0002
        /*0022*/ 	.short	0x0010
        /*0024*/ 	.byte	0x00, 0xf5, 0x21, 0x00


	//----- nvinfo : EIATTR_KPARAM_INFO
	.align		4
.L_82:
        /*0028*/ 	.byte	0x04, 0x17
        /*002a*/ 	.short	(.L_84 - .L_83)
.L_83:
        /*002c*/ 	.word	0x00000000
        /*0030*/ 	.short	0x0001
        /*0032*/ 	.short	0x0008
        /*0034*/ 	.byte	0x00, 0xf5, 0x21, 0x00


	//----- nvinfo : EIATTR_KPARAM_INFO
	.align		4
.L_84:
        /*0038*/ 	.byte	0x04, 0x17
        /*003a*/ 	.short	(.L_86 - .L_85)
.L_85:
        /*003c*/ 	.word	0x00000000
        /*0040*/ 	.short	0x0000
        /*0042*/ 	.short	0x0000
        /*0044*/ 	.byte	0x00, 0xf5, 0x21, 0x00


	//----- nvinfo : EIATTR_SPARSE_MMA_MASK
	.align		4
.L_86:
        /*0048*/ 	.byte	0x03, 0x50
        /*004a*/ 	.short	0x0000


	//----- nvinfo : EIATTR_MAXREG_COUNT
	.align		4
        /*004c*/ 	.byte	0x03, 0x1b
        /*004e*/ 	.short	0x00ff


	//----- nvinfo : EIATTR_MERCURY_ISA_VERSION
	.align		4
        /*0050*/ 	.byte	0x03, 0x5f
        /*0052*/ 	.short	0x0101


	//----- nvinfo : EIATTR_VRC_CTA_INIT_COUNT
	.align		4
        /*0054*/ 	.byte	0x02, 0x4a
	.zero		1
	.zero		1


	//----- nvinfo : EIATTR_EXIT_INSTR_OFFSETS
	.align		4
        /*0058*/ 	.byte	0x04, 0x1c
        /*005a*/ 	.short	(.L_88 - .L_87)


	//   ....[0]....
.L_87:
        /*005c*/ 	.word	0x00000070


	//   ....[1]....
        /*0060*/ 	.word	0x000000e0


	//   ....[2]....
        /*0064*/ 	.word	0x000001a0


	//----- nvinfo : EIATTR_CBANK_PARAM_SIZE
	.align		4
.L_88:
        /*0068*/ 	.byte	0x03, 0x19
        /*006a*/ 	.short	0x001c


	//----- nvinfo : EIATTR_PARAM_CBANK
	.align		4
        /*006c*/ 	.byte	0x04, 0x0a
        /*006e*/ 	.short	(.L_90 - .L_89)
	.align		4
.L_89:
        /*0070*/ 	.word	index@(.nv.constant0._Z4initPiS_S_i)
        /*0074*/ 	.short	0x0380
        /*0076*/ 	.short	0x001c


	//----- nvinfo : EIATTR_SW_WAR
	.align		4
.L_90:
        /*0078*/ 	.byte	0x04, 0x36
        /*007a*/ 	.short	(.L_92 - .L_91)
.L_91:
        /*007c*/ 	.word	0x00000008
.L_92:


//--------------------- .nv.info._Z4testPii       --------------------------
	.section	.nv.info._Z4testPii,"",@"SHT_CUDA_INFO"
	.sectionflags	@""
	.align	4


	//----- nvinfo : EIATTR_CUDA_API_VERSION
	.align		4
        /*0000*/ 	.byte	0x04, 0x37
        /*0002*/ 	.short	(.L_94 - .L_93)
.L_93:
        /*0004*/ 	.word	0x00000082


	//----- nvinfo : EIATTR_KPARAM_INFO
	.align		4
.L_94:
        /*0008*/ 	.byte	0x04, 0x17
        /*000a*/ 	.short	(.L_96 - .L_95)
.L_95:
        /*000c*/ 	.word	0x00000000
        /*0010*/ 	.short	0x0001
        /*0012*/ 	.short	0x0008
        /*0014*/ 	.byte	0x00, 0xf0, 0x11, 0x00


	//----- nvinfo : EIATTR_KPARAM_INFO
	.align		4
.L_96:
        /*0018*/ 	.byte	0x04, 0x17
        /*001a*/ 	.short	(.L_98 - .L_97)
.L_97:
        /*001c*/ 	.word	0x00000000
        /*0020*/ 	.short	0x0000
        /*0022*/ 	.short	0x0000
        /*0024*/ 	.byte	0x00, 0xf5, 0x21, 0x00


	//----- nvinfo : EIATTR_SPARSE_MMA_MASK
	.align		4
.L_98:
        /*0028*/ 	.byte	0x03, 0x50
        /*002a*/ 	.short	0x0000


	//----- nvinfo : EIATTR_MAXREG_COUNT
	.align		4
        /*002c*/ 	.byte	0x03, 0x1b
        /*002e*/ 	.short	0x00ff


	//----- nvinfo : EIATTR_EXTERNS
	.align		4
        /*0030*/ 	.byte	0x04, 0x0f
        /*0032*/ 	.short	(.L_100 - .L_99)


	//   ....[0]....
	.align		4
.L_99:
        /*0034*/ 	.word	index@(vprintf)


	//----- nvinfo : EIATTR_MERCURY_ISA_VERSION
	.align		4
.L_100:
        /*0038*/ 	.byte	0x03, 0x5f
        /*003a*/ 	.short	0x0101


	//----- nvinfo : EIATTR_VRC_CTA_INIT_COUNT
	.align		4
        /*003c*/ 	.byte	0x02, 0x4a
	.zero		1
	.zero		1


	//----- nvinfo : EIATTR_SYSCALL_OFFSETS
	.align		4
        /*0040*/ 	.byte	0x04, 0x46
        /*0042*/ 	.short	(.L_102 - .L_101)


	//   ....[0]....
.L_101:
        /*0044*/ 	.word	0x00000200


	//   ....[1]....
        /*0048*/ 	.word	0x000002b0


	//   ....[2]....
        /*004c*/ 	.word	0x00000360


	//   ....[3]....
        /*0050*/ 	.word	0x00000410


	//   ....[4]....
        /*0054*/ 	.word	0x000004c0


	//   ....[5]....
        /*0058*/ 	.word	0x00000570


	//   ....[6]....
        /*005c*/ 	.word	0x00000620


	//   ....[7]....
        /*0060*/ 	.word	0x000006d0


	//   ....[8]....
        /*0064*/ 	.word	0x00000780


	//   ....[9]....
        /*0068*/ 	.word	0x00000830


	//   ....[10]....
        /*006c*/ 	.word	0x000008e0


	//   ....[11]....
        /*0070*/ 	.word	0x00000990


	//   ....[12]....
        /*0074*/ 	.word	0x00000a40


	//   ....[13]....
        /*0078*/ 	.word	0x00000af0


	//   ....[14]....
        /*007c*/ 	.word	0x00000ba0


	//   ....[15]....
        /*0080*/ 	.word	0x00000c50


	//   ....[16]....
        /*0084*/ 	.word	0x00000de0


	//   ....[17]....
        /*0088*/ 	.word	0x00000e90


	//   ....[18]....
        /*008c*/ 	.word	0x00000f40


	//   ....[19]....
        /*0090*/ 	.word	0x00000ff0


	//   ....[20]....
        /*0094*/ 	.word	0x000010a0


	//   ....[21]....
        /*0098*/ 	.word	0x00001150


	//   ....[22]....
        /*009c*/ 	.word	0x00001200


	//   ....[23]....
        /*00a0*/ 	.word	0x000012b0


	//   ....[24]....
        /*00a4*/ 	.word	0x000013f0


	//   ....[25]....
        /*00a8*/ 	.word	0x000014a0


	//   ....[26]....
        /*00ac*/ 	.word	0x00001550


	//   ....[27]....
        /*00b0*/ 	.word	0x00001600


	//   ....[28]....
        /*00b4*/ 	.word	0x00001780


	//----- nvinfo : EIATTR_EXIT_INSTR_OFFSETS
	.align		4
.L_102:
        /*00b8*/ 	.byte	0x04, 0x1c
        /*00ba*/ 	.short	(.L_104 - .L_103)


	//   ....[0]....
.L_103:
        /*00bc*/ 	.word	0x00000070


	//   ....[1]....
        /*00c0*/ 	.word	0x00000cd0


	//   ....[2]....
        /*00c4*/ 	.word	0x000012e0


	//   ....[3]....
        /*00c8*/ 	.word	0x00001630


	//   ....[4]....
        /*00cc*/ 	.word	0x000017e0


	//----- nvinfo : EIATTR_CRS_STACK_SIZE
	.align		4
.L_104:
        /*00d0*/ 	.byte	0x04, 0x1e
        /*00d2*/ 	.short	(.L_106 - .L_105)
.L_105:
        /*00d4*/ 	.word	0x00000000


	//----- nvinfo : EIATTR_CBANK_PARAM_SIZE
	.align		4
.L_106:
        /*00d8*/ 	.byte	0x03, 0x19
        /*00da*/ 	.short	0x000c


	//----- nvinfo : EIATTR_PARAM_CBANK
	.align		4
        /*00dc*/ 	.byte	0x04, 0x0a
        /*00de*/ 	.short	(.L_108 - .L_107)
	.align		4
.L_107:
        /*00e0*/ 	.word	index@(.nv.constant0._Z4testPii)
        /*00e4*/ 	.short	0x0380
        /*00e6*/ 	.short	0x000c


	//----- nvinfo : EIATTR_SW_WAR
	.align		4
.L_108:
        /*00e8*/ 	.byte	0x04, 0x36
        /*00ea*/ 	.short	(.L_110 - .L_109)
.L_109:
        /*00ec*/ 	.word	0x00000008
.L_110:


//--------------------- .nv.info._Z9selectalliPiS_S_ --------------------------
	.section	.nv.info._Z9selectalliPiS_S_,"",@"SHT_CUDA_INFO"
	.sectionflags	@""
	.align	4


	//----- nvinfo : EIATTR_CUDA_API_VERSION
	.align		4
        /*0000*/ 	.byte	0x04, 0x37
        /*0002*/ 	.short	(.L_112 - .L_111)
.L_111:
        /*0004*/ 	.word	0x00000082


	//----- nvinfo : EIATTR_KPARAM_INFO
	.align		4
.L_112:
        /*0008*/ 	.byte	0x04, 0x17
        /*000a*/ 	.short	(.L_114 - .L_113)
.L_113:
        /*000c*/ 	.word	0x00000000
        /*0010*/ 	.short	0x0003
        /*0012*/ 	.short	0x0018
        /*0014*/ 	.byte	0x00, 0xf5, 0x21, 0x00


	//----- nvinfo : EIATTR_KPARAM_INFO
	.align		4
.L_114:
        /*0018*/ 	.byte	0x04, 0x17
        /*001a*/ 	.short	(.L_116 - .L_115)
.L_115:
        /*001c*/ 	.word	0x00000000
        /*0020*/ 	.short	0x0002
        /*0022*/ 	.short	0x0010
        /*0024*/ 	.byte	0x00, 0xf5, 0x21, 0x00


	//----- nvinfo : EIATTR_KPARAM_INFO
	.align		4
.L_116:
        /*0028*/ 	.byte	0x04, 0x17
        /*002a*/ 	.short	(.L_118 - .L_117)
.L_117:
        /*002c*/ 	.word	0x00000000
        /*0030*/ 	.short	0x0001
        /*0032*/ 	.short	0x0008
        /*0034*/ 	.byte	0x00, 0xf5, 0x21, 0x00


	//----- nvinfo : EIATTR_KPARAM_INFO
	.align		4
.L_118:
        /*0038*/ 	.byte	0x04, 0x17
        /*003a*/ 	.short	(.L_120 - .L_119)
.L_119:
        /*003c*/ 	.word	0x00000000
        /*0040*/ 	.short	0x0000
        /*0042*/ 	.short	0x0000
        /*0044*/ 	.byte	0x00, 0xf0, 0x11, 0x00


	//----- nvinfo : EIATTR_SPARSE_MMA_MASK
	.align		4
.L_120:
        /*0048*/ 	.byte	0x03, 0x50
        /*004a*/ 	.short	0x0000


	//----- nvinfo : EIATTR_MAXREG_COUNT
	.align		4
        /*004c*/ 	.byte	0x03, 0x1b
        /*004e*/ 	.short	0x00ff


	//----- nvinfo : EIATTR_MERCURY_ISA_VERSION
	.align		4
        /*0050*/ 	.byte	0x03, 0x5f
        /*0052*/ 	.short	0x0101


	//----- nvinfo : EIATTR_VRC_CTA_INIT_COUNT
	.align		4
        /*0054*/ 	.byte	0x02, 0x4a
	.zero		1
	.zero		1


	//----- nvinfo : EIATTR_EXIT_INSTR_OFFSETS
	.align		4
        /*0058*/ 	.byte	0x04, 0x1c
        /*005a*/ 	.short	(.L_122 - .L_121)


	//   ....[0]....
.L_121:
        /*005c*/ 	.word	0x000005d0


	//----- nvinfo : EIATTR_CBANK_PARAM_SIZE
	.align		4
.L_122:
        /*0060*/ 	.byte	0x03, 0x19
        /*0062*/ 	.short	0x0020


	//----- nvinfo : EIATTR_PARAM_CBANK
	.align		4
        /*0064*/ 	.byte	0x04, 0x0a
        /*0066*/ 	.short	(.L_124 - .L_123)
	.align		4
.L_123:
        /*0068*/ 	.word	index@(.nv.constant0._Z9selectalliPiS_S_)
        /*006c*/ 	.short	0x0380
        /*006e*/ 	.short	0x0020


	//----- nvinfo : EIATTR_SW_WAR
	.align		4
.L_124:
        /*0070*/ 	.byte	0x04, 0x36
        /*0072*/ 	.short	(.L_126 - .L_125)
.L_125:
        /*0074*/ 	.word	0x00000008
.L_126:


//--------------------- .nv.info._Z6selectiPiS_S_S_ --------------------------
	.section	.nv.info._Z6selectiPiS_S_S_,"",@"SHT_CUDA_INFO"
	.sectionflags	@""
	.align	4


	//----- nvinfo : EIATTR_CUDA_API_VERSION
	.align		4
        /*0000*/ 	.byte	0x04, 0x37
        /*0002*/ 	.short	(.L_128 - .L_127)
.L_127:
        /*0004*/ 	.word	0x00000082


	//----- nvinfo : EIATTR_KPARAM_INFO
	.align		4
.L_128:
        /*0008*/ 	.byte	0x04, 0x17
        /*000a*/ 	.short	(.L_130 - .L_129)
.L_129:
        /*000c*/ 	.word	0x00000000
        /*0010*/ 	.short	0x0004
        /*0012*/ 	.short	0x0020
        /*0014*/ 	.byte	0x00, 0xf5, 0x21, 0x00


	//----- nvinfo : EIATTR_KPARAM_INFO
	.align		4
.L_130:
        /*0018*/ 	.byte	0x04, 0x17
        /*001a*/ 	.short	(.L_132 - .L_131)
.L_131:
        /*001c*/ 	.word	0x00000000
        /*0020*/ 	.short	0x0003
        /*0022*/ 	.short	0x0018
        /*0024*/ 	.byte	0x00, 0xf5, 0x21, 0x00


	//----- nvinfo : EIATTR_KPARAM_INFO
	.align		4
.L_132:
        /*0028*/ 	.byte	0x04, 0x17
        /*002a*/ 	.short	(.L_134 - .L_133)
.L_133:
        /*002c*/ 	.word	0x00000000
        /*0030*/ 	.short	0x0002
        /*0032*/ 	.short	0x0010
        /*0034*/ 	.byte	0x00, 0xf5, 0x21, 0x00


	//----- nvinfo : EIATTR_KPARAM_INFO
	.align		4
.L_134:
        /*0038*/ 	.byte	0x04, 0x17
        /*003a*/ 	.short	(.L_136 - .L_135)
.L_135:
        /*003c*/ 	.word	0x00000000
        /*0040*/ 	.short	0x0001
        /*0042*/ 	.short	0x0008
        /*0044*/ 	.byte	0x00, 0xf5, 0x21, 0x00


	//----- nvinfo : EIATTR_KPARAM_INFO
	.align		4
.L_136:
        /*0048*/ 	.byte	0x04, 0x17
        /*004a*/ 	.short	(.L_138 - .L_137)
.L_137:
        /*004c*/ 	.word	0x00000000
        /*0050*/ 	.short	0x0000
        /*0052*/ 	.short	0x0000
        /*0054*/ 	.byte	0x00, 0xf0, 0x11, 0x00


	//----- nvinfo : EIATTR_SPARSE_MMA_MASK
	.align		4
.L_138:
        /*0058*/ 	.byte	0x03, 0x50
        /*005a*/ 	.short	0x0000


	//----- nvinfo : EIATTR_MAXREG_COUNT
	.align		4
        /*005c*/ 	.byte	0x03, 0x1b
        /*005e*/ 	.short	0x00ff


	//----- nvinfo : EIATTR_MERCURY_ISA_VERSION
	.align		4
        /*0060*/ 	.byte	0x03, 0x5f
        /*0062*/ 	.short	0x0101


	//----- nvinfo : EIATTR_VRC_CTA_INIT_COUNT
	.align		4
        /*0064*/ 	.byte	0x02, 0x4a
	.zero		1
	.zero		1


	//----- nvinfo : EIATTR_EXIT_INSTR_OFFSETS
	.align		4
        /*0068*/ 	.byte	0x04, 0x1c
        /*006a*/ 	.short	(.L_140 - .L_139)


	//   ....[0]....
.L_139:
        /*006c*/ 	.word	0x00001a30


	//----- nvinfo : EIATTR_CBANK_PARAM_SIZE
	.align		4
.L_140:
        /*0070*/ 	.byte	0x03, 0x19
        /*0072*/ 	.short	0x0028


	//----- nvinfo : EIATTR_PARAM_CBANK
	.align		4
        /*0074*/ 	.byte	0x04, 0x0a
        /*0076*/ 	.short	(.L_142 - .L_141)
	.align		4
.L_141:
        /*0078*/ 	.word	index@(.nv.constant0._Z6selectiPiS_S_S_)
        /*007c*/ 	.short	0x0380
        /*007e*/ 	.short	0x0028


	//----- nvinfo : EIATTR_SW_WAR
	.align		4
.L_142:
        /*0080*/ 	.byte	0x04, 0x36
        /*0082*/ 	.short	(.L_144 - .L_143)
.L_143:
        /*0084*/ 	.word	0x00000008
.L_144:


//--------------------- .nv.info._Z9divide100iPiS_S_S_ --------------------------
	.section	.nv.info._Z9divide100iPiS_S_S_,"",@"SHT_CUDA_INFO"
	.sectionflags	@""
	.align	4


	//----- nvinfo : EIATTR_CUDA_API_VERSION
	.align		4
        /*0000*/ 	.byte	0x04, 0x37
        /*0002*/ 	.short	(.L_146 - .L_145)
.L_145:
        /*0004*/ 	.word	0x00000082


	//----- nvinfo : EIATTR_KPARAM_INFO
	.align		4
.L_146:
        /*0008*/ 	.byte	0x04, 0x17
        /*000a*/ 	.short	(.L_148 - .L_147)
.L_147:
        /*000c*/ 	.word	0x00000000
        /*0010*/ 	.short	0x0004
        /*0012*/ 	.short	0x0020
        /*0014*/ 	.byte	0x00, 0xf5, 0x21, 0x00


	//----- nvinfo : EIATTR_KPARAM_INFO
	.align		4
.L_148:
        /*0018*/ 	.byte	0x04, 0x17
        /*001a*/ 	.short	(.L_150 - .L_149)
.L_149:
        /*001c*/ 	.word	0x00000000
        /*0020*/ 	.short	0x0003
        /*0022*/ 	.short	0x0018
        /*0024*/ 	.byte	0x00, 0xf5, 0x21, 0x00


	//----- nvinfo : EIATTR_KPARAM_INFO
	.align		4
.L_150:
        /*0028*/ 	.byte	0x04, 0x17
        /*002a*/ 	.short	(.L_152 - .L_151)
.L_151:
        /*002c*/ 	.word	0x00000000
        /*0030*/ 	.short	0x0002
        /*0032*/ 	.short	0x0010
        /*0034*/ 	.byte	0x00, 0xf5, 0x21, 0x00


	//----- nvinfo : EIATTR_KPARAM_INFO
	.align		4
.L_152:
        /*0038*/ 	.byte	0x04, 0x17
        /*003a*/ 	.short	(.L_154 - .L_153)
.L_153:
        /*003c*/ 	.word	0x00000000
        /*0040*/ 	.short	0x0001
        /*0042*/ 	.short	0x0008
        /*0044*/ 	.byte	0x00, 0xf5, 0x21, 0x00


	//----- nvinfo : EIATTR_KPARAM_INFO
	.align		4
.L_154:
        /*0048*/ 	.byte	0x04, 0x17
        /*004a*/ 	.short	(.L_156 - .L_155)
.L_155:
        /*004c*/ 	.word	0x00000000
        /*0050*/ 	.short	0x0000
        /*0052*/ 	.short	0x0000
        /*0054*/ 	.byte	0x00, 0xf0, 0x11, 0x00


	//----- nvinfo : EIATTR_SPARSE_MMA_MASK
	.align		4
.L_156:
        /*0058*/ 	.byte	0x03, 0x50
        /*005a*/ 	.short	0x0000


	//----- nvinfo : EIATTR_MAXREG_COUNT
	.align		4
        /*005c*/ 	.byte	0x03, 0x1b
        /*005e*/ 	.short	0x00ff


	//----- nvinfo : EIATTR_MERCURY_ISA_VERSION
	.align		4
        /*0060*/ 	.byte	0x03, 0x5f
        /*0062*/ 	.short	0x0101


	//----- nvinfo : EIATTR_VRC_CTA_INIT_COUNT
	.align		4
        /*0064*/ 	.byte	0x02, 0x4a
	.zero		1
	.zero		1


	//----- nvinfo : EIATTR_EXIT_INSTR_OFFSETS
	.align		4
        /*0068*/ 	.byte	0x04, 0x1c
        /*006a*/ 	.short	(.L_158 - .L_157)


	//   ....[0]....
.L_157:
        /*006c*/ 	.word	0x00000620


	//----- nvinfo : EIATTR_CRS_STACK_SIZE
	.align		4
.L_158:
        /*0070*/ 	.byte	0x04, 0x1e
        /*0072*/ 	.short	(.L_160 - .L_159)
.L_159:
        /*0074*/ 	.word	0x00000000


	//----- nvinfo : EIATTR_CBANK_PARAM_SIZE
	.align		4
.L_160:
        /*0078*/ 	.byte	0x03, 0x19
        /*007a*/ 	.short	0x0028


	//----- nvinfo : EIATTR_PARAM_CBANK
	.align		4
        /*007c*/ 	.byte	0x04, 0x0a
        /*007e*/ 	.short	(.L_162 - .L_161)
	.align		4
.L_161:
        /*0080*/ 	.word	index@(.nv.constant0._Z9divide100iPiS_S_S_)
        /*0084*/ 	.short	0x0380
        /*0086*/ 	.short	0x0028


	//----- nvinfo : EIATTR_SW_WAR
	.align		4
.L_162:
        /*0088*/ 	.byte	0x04, 0x36
        /*008a*/ 	.short	(.L_164 - .L_163)
.L_163:
        /*008c*/ 	.word	0x00000008
.L_164:


//--------------------- .nv.callgraph             --------------------------
	.section	.nv.callgraph,"",@"SHT_CUDA_CALLGRAPH"
	.align	4
	.sectionentsize	8
	.align		4
        /*0000*/ 	.word	0x00000000
	.align		4
        /*0004*/ 	.word	0xffffffff
	.align		4
        /*0008*/ 	.word	index@(_Z4testPii)
	.align		4
        /*000c*/ 	.word	index@(vprintf)
	.align		4
        /*0010*/ 	.word	0x00000000
	.align		4
        /*0014*/ 	.word	0xfffffffe
	.align		4
        /*0018*/ 	.word	0x00000000
	.align		4
        /*001c*/ 	.word	0xfffffffd
	.align		4
        /*0020*/ 	.word	0x00000000
	.align		4
        /*0024*/ 	.word	0xfffffffc


//--------------------- .nv.constant4             --------------------------
	.section	.nv.constant4,"a",@progbits
	.align	8
	.align		8
.nv.constant4:
        /*0000*/ 	.dword	$str
	.align		8
        /*0008*/ 	.dword	vprintf


//--------------------- .text._Z6updatePiS_S_S_S_i --------------------------
	.section	.text._Z6updatePiS_S_S_S_i,"ax",@progbits
	.align	128
        .global         _Z6updatePiS_S_S_S_i
        .type           _Z6updatePiS_S_S_S_i,@function
        .size           _Z6updatePiS_S_S_S_i,(.L_x_54 - _Z6updatePiS_S_S_S_i)
        .other          _Z6updatePiS_S_S_S_i,@"STO_CUDA_ENTRY STV_DEFAULT"
_Z6updatePiS_S_S_S_i:
.text._Z6updatePiS_S_S_S_i:
[----:B------:R-:W-:Y:S01]  /*0000*/  LDC R1, c[0x0][0x37c] ;  /* 0x0000df00ff017b82 */ /* 0x000fe20000000800 */
[----:B------:R-:W0:Y:S07]  /*0010*/  S2R R3, SR_TID.X ;  /* 0x0000000000037919 */ /* 0x000e2e0000002100 */
[----:B------:R-:W0:Y:S01]  /*0020*/  S2UR UR4, SR_CTAID.X ;  /* 0x00000000000479c3 */ /* 0x000e220000002500 */
[----:B------:R-:W1:Y:S07]  /*0030*/  LDCU UR6, c[0x0][0x3a8] ;  /* 0x00007500ff0677ac */ /* 0x000e6e0008000800 */
[----:B------:R-:W0:Y:S02]  /*0040*/  LDC R0, c[0x0][0x360] ;  /* 0x0000d800ff007b82 */ /* 0x000e240000000800 */
[----:B0-----:R-:W-:-:S05]  /*0050*/  IMAD R0, R0, UR4, R3 ;  /* 0x0000000400007c24 */ /* 0x001fca000f8e0203 */
[----:B-1----:R-:W-:-:S13]  /*0060*/  ISETP.GE.AND P0, PT, R0, UR6, PT ;  /* 0x0000000600007c0c */ /* 0x002fda000bf06270 */
[----:B------:R-:W-:Y:S05]  /*0070*/  @P0 EXIT ;  /* 0x000000000000094d */ /* 0x000fea0003800000 */
[----:B------:R-:W0:Y:S01]  /*0080*/  LDC.64 R4, c[0x0][0x388] ;  /* 0x0000e200ff047b82 */ /* 0x000e220000000a00 */
[----:B------:R-:W1:Y:S07]  /*0090*/  LDCU.64 UR4, c[0x0][0x358] ;  /* 0x00006b00ff0477ac */ /* 0x000e6e0008000a00 */
[----:B------:R-:W2:Y:S01]  /*00a0*/  LDC.64 R2, c[0x0][0x3a0] ;  /* 0x0000e800ff027b82 */ /* 0x000ea20000000a00 */
[----:B0-----:R-:W-:-:S06]  /*00b0*/  IMAD.WIDE R4, R0, 0x4, R4 ;  /* 0x0000000400047825 */ /* 0x001fcc00078e0204 */
[----:B-1----:R-:W3:Y:S04]  /*00c0*/  LDG.E R4, desc[UR4][R4.64] ;  /* 0x0000000404047981 */ /* 0x002ee8000c1e1900 */
[----:B--2---:R-:W2:Y:S02]  /*00d0*/  LDG.E R9, desc[UR4][R2.64] ;  /* 0x0000000402097981 */ /* 0x004ea4000c1e1900 */
[----:B--2---:R-:W-:-:S04]  /*00e0*/  ISETP.NE.AND P0, PT, R0, R9, PT ;  /* 0x000000090000720c */ /* 0x004fc80003f05270 */
[----:B---3--:R-:W-:-:S13]  /*00f0*/  ISETP.EQ.OR P0, PT, R4, 0x1, !P0 ;  /* 0x000000010400780c */ /* 0x008fda0004702670 */
[----:B------:R-:W-:Y:S05]  /*0100*/  @P0 EXIT ;  /* 0x000000000000094d */ /* 0x000fea0003800000 */
[----:B------:R-:W0:Y:S01]  /*0110*/  LDC.64 R2, c[0x0][0x380] ;  /* 0x0000e000ff027b82 */ /* 0x000e220000000a00 */
[----:B------:R-:W-:-:S04]  /*0120*/  IMAD R5, R9, UR6, R0 ;  /* 0x0000000609057c24 */ /* 0x000fc8000f8e0200 */
[----:B0-----:R-:W-:-:S05]  /*0130*/  IMAD.WIDE R2, R5, 0x4, R2 ;  /* 0x0000000405027825 */ /* 0x001fca00078e0202 */
[----:B------:R-:W2:Y:S02]  /*0140*/  LDG.E R8, desc[UR4][R2.64] ;  /* 0x0000000402087981 */ /* 0x000ea4000c1e1900 */
[----:B--2---:R-:W-:-:S13]  /*0150*/  ISETP.NE.AND P0, PT, R8, -0x3, PT ;  /* 0xfffffffd0800780c */ /* 0x004fda0003f05270 */
[----:B------:R-:W-:Y:S05]  /*0160*/  @!P0 EXIT ;  /* 0x000000000000894d */ /* 0x000fea0003800000 */
[----:B------:R-:W0:Y:S02]  /*0170*/  LDC.64 R6, c[0x0][0x390] ;  /* 0x0000e400ff067b82 */ /* 0x000e240000000a00 */
[----:B0-----:R-:W-:-:S05]  /*0180*/  IMAD.WIDE R2, R0, 0x4, R6 ;  /* 0x0000000400027825 */ /* 0x001fca00078e0206 */
[----:B------:R-:W2:Y:S02]  /*0190*/  LDG.E R10, desc[UR4][R2.64] ;  /* 0x00000004020a7981 */ /* 0x000ea4000c1e1900 */
[----:B--2---:R-:W-:-:S13]  /*01a0*/  ISETP.NE.AND P0, PT, R10, -0x1, PT ;  /* 0xffffffff0a00780c */ /* 0x004fda0003f05270 */
[----:B------:R-:W-:-:S05]  /*01b0*/  @!P0 IMAD.WIDE R4, R9, 0x4, R6 ;  /* 0x0000000409048825 */ /* 0x000fca00078e0206 */
[----:B------:R0:W5:Y:S01]  /*01c0*/  @!P0 LDG.E R11, desc[UR4][R4.64] ;  /* 0x00000004040b8981 */ /* 0x000162000c1e1900 */
[----:B------:R-:W-:Y:S04]  /*01d0*/  BSSY.RECONVERGENT B0, `(.L_x_0) ;  /* 0x0000007000007945 */ /* 0x000fe80003800200 */
[----:B------:R-:W-:Y:S05]  /*01e0*/  @!P0 BRA `(.L_x_1) ;  /* 0x0000000000148947 */ /* 0x000fea0003800000 */
[----:B------:R-:W-:-:S05]  /*01f0*/  IMAD.WIDE R6, R9, 0x4, R6 ;  /* 0x0000000409067825 */ /* 0x000fca00078e0206 */
[----:B-----5:R-:W0:Y:S02]  /*0200*/  LDG.E R11, desc[UR4][R6.64] ;  /* 0x00000004060b7981 */ /* 0x020e24000c1e1900 */
[----:B0-----:R-:W-:-:S04]  /*0210*/  IADD3 R5, PT, PT, R8, R11, RZ ;  /* 0x0000000b08057210 */ /* 0x001fc80007ffe0ff */
[----:B------:R-:W-:-:S13]  /*0220*/  ISETP.GT.AND P0, PT, R10, R5, PT ;  /* 0x000000050a00720c */ /* 0x000fda0003f04270 */
[----:B------:R-:W-:Y:S05]  /*0230*/  @!P0 EXIT ;  /* 0x000000000000894d */ /* 0x000fea0003800000 */
.L_x_1:
[----:B------:R-:W-:Y:S05]  /*0240*/  BSYNC.RECONVERGENT B0 ;  /* 0x0000000000007941 */ /* 0x000fea0003800200 */
.L_x_0:
[----:B0-----:R-:W0:Y:S01]  /*0250*/  LDC.64 R4, c[0x0][0x398] ;  /* 0x0000e600ff047b82 */ /* 0x001e220000000a00 */
[----:B-----5:R-:W-:-:S05]  /*0260*/  IADD3 R11, PT, PT, R8, R11, RZ ;  /* 0x0000000b080b7210 */ /* 0x020fca0007ffe0ff */
[----:B------:R-:W-:Y:S01]  /*0270*/  STG.E desc[UR4][R2.64], R11 ;  /* 0x0000000b02007986 */ /* 0x000fe2000c101904 */
[----:B0-----:R-:W-:-:S05]  /*0280*/  IMAD.WIDE R4, R0, 0x4, R4 ;  /* 0x0000000400047825 */ /* 0x001fca00078e0204 */
[----:B------:R-:W-:Y:S01]  /*0290*/  STG.E desc[UR4][R4.64], R9 ;  /* 0x0000000904007986 */ /* 0x000fe2000c101904 */
[----:B------:R-:W-:Y:S05]  /*02a0*/  EXIT ;  /* 0x000000000000794d */ /* 0x000fea0003800000 */
.L_x_2:
[----:B------:R-:W-:-:S00]  /*02b0*/  BRA `(.L_x_2) ;  /* 0xfffffffc00fc7947 */ /* 0x000fc0000383ffff */
[----:B------:R-:W-:-:S00]  /*02c0*/  NOP ;  /* 0x0000000000007918 */ /* 0x000fc00000000000 */
        /* <DEDUP_REMOVED lines=11> */
.L_x_54:


//--------------------- .text._Z12visit_updatePiS_ --------------------------
	.section	.text._Z12visit_updatePiS_,"ax",@progbits
	.align	128
        .global         _Z12visit_updatePiS_
        .type           _Z12visit_updatePiS_,@function
        .size           _Z12visit_updatePiS_,(.L_x_55 - _Z12visit_updatePiS_)
        .other          _Z12visit_updatePiS_,@"STO_CUDA_ENTRY STV_DEFAULT"
_Z12visit_updatePiS_:
.text._Z12visit_updatePiS_:
[----:B------:R-:W-:Y:S08]  /*0000*/  LDC R1, c[0x0][0x37c] ;  /* 0x0000df00ff017b82 */ /* 0x000ff00000000800 */
[----:B------:R-:W0:Y:S01]  /*0010*/  LDC.64 R2, c[0x0][0x388] ;  /* 0x0000e200ff027b82 */ /* 0x000e220000000a00 */
[----:B------:R-:W0:Y:S07]  /*0020*/  LDCU.64 UR4, c[0x0][0x358] ;  /* 0x00006b00ff0477ac */ /* 0x000e2e0008000a00 */
[----:B------:R-:W1:Y:S01]  /*0030*/  LDC.64 R4, c[0x0][0x380] ;  /* 0x0000e000ff047b82 */ /* 0x000e620000000a00 */
[----:B0-----:R-:W1:Y:S01]  /*0040*/  LDG.E R3, desc[UR4][R2.64] ;  /* 0x0000000402037981 */ /* 0x001e62000c1e1900 */
[----:B------:R-:W-:-:S02]  /*0050*/  HFMA2 R7, -RZ, RZ, 0, 5.9604644775390625e-08 ;  /* 0x00000001ff077431 */ /* 0x000fc400000001ff */
[----:B-1----:R-:W-:-:S05]  /*0060*/  IMAD.WIDE R4, R3, 0x4, R4 ;  /* 0x0000000403047825 */ /* 0x002fca00078e0204 */
[----:B------:R-:W-:Y:S01]  /*0070*/  STG.E desc[UR4][R4.64], R7 ;  /* 0x0000000704007986 */ /* 0x000fe2000c101904 */
[----:B------:R-:W-:Y:S05]  /*0080*/  EXIT ;  /* 0x000000000000794d */ /* 0x000fea0003800000 */
.L_x_3:
        /* <DEDUP_REMOVED lines=15> */
.L_x_55:


//--------------------- .text._Z4initPiS_S_i      --------------------------
	.section	.text._Z4initPiS_S_i,"ax",@progbits
	.align	128
        .global         _Z4initPiS_S_i
        .type           _Z4initPiS_S_i,@function
        .size           _Z4initPiS_S_i,(.L_x_56 - _Z4initPiS_S_i)
        .other          _Z4initPiS_S_i,@"STO_CUDA_ENTRY STV_DEFAULT"
_Z4initPiS_S_i:
.text._Z4initPiS_S_i:
[----:B------:R-:W-:Y:S01]  /*0000*/  LDC R1, c[0x0][0x37c] ;  /* 0x0000df00ff017b82 */ /* 0x000fe20000000800 */
[----:B------:R-:W0:Y:S07]  /*0010*/  S2R R9, SR_TID.X ;  /* 0x0000000000097919 */ /* 0x000e2e0000002100 */
[----:B------:R-:W1:Y:S01]  /*0020*/  S2UR UR4, SR_CTAID.X ;  /* 0x00000000000479c3 */ /* 0x000e620000002500 */
[----:B------:R-:W2:Y:S01]  /*0030*/  LDCU UR5, c[0x0][0x398] ;  /* 0x00007300ff0577ac */ /* 0x000ea20008000800 */
[----:B-1----:R-:W-:-:S06]  /*0040*/  USHF.L.U32 UR4, UR4, 0xa, URZ ;  /* 0x0000000a04047899 */ /* 0x002fcc00080006ff */
[----:B0-----:R-:W-:-:S04]  /*0050*/  LOP3.LUT R9, R9, UR4, RZ, 0xfc, !PT ;  /* 0x0000000409097c12 */ /* 0x001fc8000f8efcff */
[----:B--2---:R-:W-:-:S13]  /*0060*/  ISETP.GE.AND P0, PT, R9, UR5, PT ;  /* 0x0000000509007c0c */ /* 0x004fda000bf06270 */
[----:B------:R-:W-:Y:S05]  /*0070*/  @P0 EXIT ;  /* 0x000000000000094d */ /* 0x000fea0003800000 */
[----:B------:R-:W-:Y:S01]  /*0080*/  ISETP.NE.AND P0, PT, R9, RZ, PT ;  /* 0x000000ff0900720c */ /* 0x000fe20003f05270 */
[----:B------:R-:W0:-:S12]  /*0090*/  LDCU.64 UR4, c[0x0][0x358] ;  /* 0x00006b00ff0477ac */ /* 0x000e180008000a00 */
[----:B------:R-:W0:Y:S08]  /*00a0*/  @!P0 LDC.64 R2, c[0x0][0x388] ;  /* 0x0000e200ff028b82 */ /* 0x000e300000000a00 */
[----:B------:R-:W1:Y:S01]  /*00b0*/  @!P0 LDC.64 R4, c[0x0][0x390] ;  /* 0x0000e400ff048b82 */ /* 0x000e620000000a00 */
[----:B0-----:R0:W-:Y:S04]  /*00c0*/  @!P0 STG.E desc[UR4][R2.64], RZ ;  /* 0x000000ff02008986 */ /* 0x0011e8000c101904 */
[----:B-1----:R0:W-:Y:S01]  /*00d0*/  @!P0 STG.E desc[UR4][R4.64], RZ ;  /* 0x000000ff04008986 */ /* 0x0021e2000c101904 */
[----:B------:R-:W-:Y:S05]  /*00e0*/  @!P0 EXIT ;  /* 0x000000000000894d */ /* 0x000fea0003800000 */
[----:B0-----:R-:W0:Y:S01]  /*00f0*/  LDC.64 R2, c[0x0][0x380] ;  /* 0x0000e000ff027b82 */ /* 0x001e220000000a00 */
[----:B------:R-:W-:-:S07]  /*0100*/  MOV R11, 0xfffffffe ;  /* 0xfffffffe000b7802 */ /* 0x000fce0000000f00 */
[----:B------:R-:W1:Y:S08]  /*0110*/  LDC.64 R4, c[0x0][0x388] ;  /* 0x0000e200ff047b82 */ /* 0x000e700000000a00 */
[----:B------:R-:W2:Y:S01]  /*0120*/  LDC.64 R6, c[0x0][0x390] ;  /* 0x0000e400ff067b82 */ /* 0x000ea20000000a00 */
[----:B0-----:R-:W-:-:S05]  /*0130*/  IMAD.WIDE R2, R9, 0x4, R2 ;  /* 0x0000000409027825 */ /* 0x001fca00078e0202 */
[----:B------:R-:W-:Y:S01]  /*0140*/  STG.E desc[UR4][R2.64], RZ ;  /* 0x000000ff02007986 */ /* 0x000fe2000c101904 */
[----:B-1----:R-:W-:-:S04]  /*0150*/  IMAD.WIDE R4, R9, 0x4, R4 ;  /* 0x0000000409047825 */ /* 0x002fc800078e0204 */
[----:B--2---:R-:W-:Y:S01]  /*0160*/  IMAD.WIDE R6, R9, 0x4, R6 ;  /* 0x0000000409067825 */ /* 0x004fe200078e0206 */
[----:B------:R-:W-:-:S05]  /*0170*/  MOV R9, 0xffffffff ;  /* 0xffffffff00097802 */ /* 0x000fca0000000f00 */
[----:B------:R-:W-:Y:S04]  /*0180*/  STG.E desc[UR4][R4.64], R9 ;  /* 0x0000000904007986 */ /* 0x000fe8000c101904 */
[----:B------:R-:W-:Y:S01]  /*0190*/  STG.E desc[UR4][R6.64], R11 ;  /* 0x0000000b06007986 */ /* 0x000fe2000c101904 */
[----:B------:R-:W-:Y:S05]  /*01a0*/  EXIT ;  /* 0x000000000000794d */ /* 0x000fea0003800000 */
.L_x_4:
        /* <DEDUP_REMOVED lines=13> */
.L_x_56:


//--------------------- .text._Z4testPii          --------------------------
	.section	.text._Z4testPii,"ax",@progbits
	.align	128
        .global         _Z4testPii
        .type           _Z4testPii,@function
        .size           _Z4testPii,(.L_x_57 - _Z4testPii)
        .other          _Z4testPii,@"STO_CUDA_ENTRY STV_DEFAULT"
_Z4testPii:
.text._Z4testPii:
[----:B------:R-:W0:Y:S08]  /*0000*/  LDC R1, c[0x0][0x37c] ;  /* 0x0000df00ff017b82 */ /* 0x000e300000000800 */
[----:B------:R-:W1:Y:S01]  /*0010*/  LDC R0, c[0x0][0x388] ;  /* 0x0000e200ff007b82 */ /* 0x000e620000000800 */
[----:B------:R-:W2:Y:S01]  /*0020*/  LDCU UR4, c[0x0][0x2f8] ;  /* 0x00005f00ff0477ac */ /* 0x000ea20008000800 */
[----:B0-----:R-:W-:Y:S01]  /*0030*/  VIADD R1, R1, 0xfffffff8 ;  /* 0xfffffff801017836 */ /* 0x001fe20000000000 */
[----:B------:R-:W0:Y:S04]  /*0040*/  LDCU UR5, c[0x0][0x2fc] ;  /* 0x00005f80ff0577ac */ /* 0x000e280008000800 */
[----:B--2---:R-:W-:-:S02]  /*0050*/  IADD3 R19, P0, PT, R1, UR4, RZ ;  /* 0x0000000401137c10 */ /* 0x004fc4000ff1e0ff */
[----:B-1----:R-:W-:-:S13]  /*0060*/  ISETP.GE.AND P1, PT, R0, 0x1, PT ;  /* 0x000000010000780c */ /* 0x002fda0003f26270 */
[----:B0-----:R-:W-:Y:S05]  /*0070*/  @!P1 EXIT ;  /* 0x000000000000994d */ /* 0x001fea0003800000 */
[C---:B------:R-:W-:Y:S01]  /*0080*/  ISETP.GE.U32.AND P1, PT, R0.reuse, 0x10, PT ;  /* 0x000000100000780c */ /* 0x040fe20003f26070 */
[----:B------:R-:W0:Y:S01]  /*0090*/  LDCU.64 UR36, c[0x0][0x358] ;  /* 0x00006b00ff2477ac */ /* 0x000e220008000a00 */
[----:B------:R-:W-:Y:S02]  /*00a0*/  IMAD.X R18, RZ, RZ, UR5, P0 ;  /* 0x00000005ff127e24 */ /* 0x000fe400080e06ff */
[----:B------:R-:W-:Y:S01]  /*00b0*/  HFMA2 R2, -RZ, RZ, 0, 0 ;  /* 0x00000000ff027431 */ /* 0x000fe200000001ff */
[----:B------:R-:W-:-:S08]  /*00c0*/  LOP3.LUT R25, R0, 0xf, RZ, 0xc0, !PT ;  /* 0x0000000f00197812 */ /* 0x000fd000078ec0ff */
[----:B------:R-:W-:Y:S05]  /*00d0*/  @!P1 BRA `(.L_x_5) ;  /* 0x0000000800f89947 */ /* 0x000fea0003800000 */
[----:B------:R-:W1:Y:S01]  /*00e0*/  LDCU.64 UR4, c[0x0][0x380] ;  /* 0x00007000ff0477ac */ /* 0x000e620008000a00 */
[----:B------:R-:W-:Y:S01]  /*00f0*/  BSSY.RECONVERGENT B6, `(.L_x_5) ;  /* 0x00000bc000067945 */ /* 0x000fe20003800200 */
[----:B------:R-:W-:Y:S01]  /*0100*/  LOP3.LUT R2, R0, 0x7ffffff0, RZ, 0xc0, !PT ;  /* 0x7ffffff000027812 */ /* 0x000fe200078ec0ff */
[----:B------:R-:W-:Y:S01]  /*0110*/  IMAD.MOV.U32 R22, RZ, RZ, RZ ;  /* 0x000000ffff167224 */ /* 0x000fe200078e00ff */
[----:B-1----:R-:W-:-:S04]  /*0120*/  UIADD3 UR4, UP0, UPT, UR4, 0x20, URZ ;  /* 0x0000002004047890 */ /* 0x002fc8000ff1e0ff */
[----:B------:R-:W-:Y:S02]  /*0130*/  UIADD3.X UR5, UPT, UPT, URZ, UR5, URZ, UP0, !UPT ;  /* 0x00000005ff057290 */ /* 0x000fe400087fe4ff */
[----:B------:R-:W-:-:S04]  /*0140*/  IMAD.U32 R16, RZ, RZ, UR4 ;  /* 0x00000004ff107e24 */ /* 0x000fc8000f8e00ff */
[----:B------:R-:W-:-:S07]  /*0150*/  MOV R17, UR5 ;  /* 0x0000000500117c02 */ /* 0x000fce0008000f00 */
.L_x_22:
[----:B0-----:R-:W2:Y:S01]  /*0160*/  LDG.E R23, desc[UR36][R16.64+-0x20] ;  /* 0xffffe02410177981 */ /* 0x001ea2000c1e1900 */
[----:B------:R-:W-:Y:S01]  /*0170*/  MOV R24, 0x8 ;  /* 0x0000000800187802 */ /* 0x000fe20000000f00 */
[----:B------:R-:W0:Y:S01]  /*0180*/  LDCU.64 UR4, c[0x4][URZ] ;  /* 0x01000000ff0477ac */ /* 0x000e220008000a00 */
[----:B------:R-:W-:Y:S01]  /*0190*/  MOV R6, R19 ;  /* 0x0000001300067202 */ /* 0x000fe20000000f00 */
[----:B------:R-:W-:Y:S01]  /*01a0*/  IMAD.MOV.U32 R7, RZ, RZ, R18 ;  /* 0x000000ffff077224 */ /* 0x000fe200078e0012 */
[----:B------:R1:W3:Y:S01]  /*01b0*/  LDC.64 R8, c[0x4][R24] ;  /* 0x0100000018087b82 */ /* 0x0002e20000000a00 */
[----:B0-----:R-:W-:Y:S02]  /*01c0*/  IMAD.U32 R4, RZ, RZ, UR4 ;  /* 0x00000004ff047e24 */ /* 0x001fe4000f8e00ff */
[----:B------:R-:W-:Y:S01]  /*01d0*/  IMAD.U32 R5, RZ, RZ, UR5 ;  /* 0x00000005ff057e24 */ /* 0x000fe2000f8e00ff */
[----:B--23--:R1:W-:Y:S06]  /*01e0*/  STL.64 [R1], R22 ;  /* 0x0000001601007387 */ /* 0x00c3ec0000100a00 */
[----:B------:R-:W-:-:S07]  /*01f0*/  LEPC R20, `(.L_x_6) ;  /* 0x000000001014794e */ /* 0x000fce0000000000 */
[----:B-1----:R-:W-:Y:S05]  /*0200*/  CALL.ABS.NOINC R8 ;  /* 0x0000000008007343 */ /* 0x002fea0003c00000 */
.L_x_6:
[----:B------:R-:W2:Y:S01]  /*0210*/  LDG.E R11, desc[UR36][R16.64+-0x1c] ;  /* 0xffffe424100b7981 */ /* 0x000ea2000c1e1900 */
[----:B------:R-:W-:Y:S01]  /*0220*/  VIADD R10, R22, 0x1 ;  /* 0x00000001160a7836 */ /* 0x000fe20000000000 */
[----:B------:R0:W1:Y:S01]  /*0230*/  LDC.64 R8, c[0x4][R24] ;  /* 0x0100000018087b82 */ /* 0x0000620000000a00 */
[----:B------:R-:W3:Y:S01]  /*0240*/  LDCU.64 UR4, c[0x4][URZ] ;  /* 0x01000000ff0477ac */ /* 0x000ee20008000a00 */
[----:B------:R-:W-:Y:S01]  /*0250*/  IMAD.MOV.U32 R6, RZ, RZ, R19 ;  /* 0x000000ffff067224 */ /* 0x000fe200078e0013 */
[----:B------:R-:W-:Y:S02]  /*0260*/  MOV R7, R18 ;  /* 0x0000001200077202 */ /* 0x000fe40000000f00 */
[----:B---3--:R-:W-:Y:S01]  /*0270*/  MOV R4, UR4 ;  /* 0x0000000400047c02 */ /* 0x008fe20008000f00 */
[----:B------:R-:W-:Y:S01]  /*0280*/  IMAD.U32 R5, RZ, RZ, UR5 ;  /* 0x00000005ff057e24 */ /* 0x000fe2000f8e00ff */
[----:B-12---:R0:W-:Y:S06]  /*0290*/  STL.64 [R1], R10 ;  /* 0x0000000a01007387 */ /* 0x0061ec0000100a00 */
[----:B------:R-:W-:-:S07]  /*02a0*/  LEPC R20, `(.L_x_7) ;  /* 0x000000001014794e */ /* 0x000fce0000000000 */
[----:B0-----:R-:W-:Y:S05]  /*02b0*/  CALL.ABS.NOINC R8 ;  /* 0x0000000008007343 */ /* 0x001fea0003c00000 */
.L_x_7:
[----:B------:R-:W2:Y:S01]  /*02c0*/  LDG.E R11, desc[UR36][R16.64+-0x18] ;  /* 0xffffe824100b7981 */ /* 0x000ea2000c1e1900 */
[----:B------:R-:W-:Y:S01]  /*02d0*/  VIADD R10, R22, 0x2 ;  /* 0x00000002160a7836 */ /* 0x000fe20000000000 */
[----:B------:R0:W1:Y:S01]  /*02e0*/  LDC.64 R8, c[0x4][R24] ;  /* 0x0100000018087b82 */ /* 0x0000620000000a00 */
[----:B------:R-:W3:Y:S01]  /*02f0*/  LDCU.64 UR4, c[0x4][URZ] ;  /* 0x01000000ff0477ac */ /* 0x000ee20008000a00 */
[----:B------:R-:W-:Y:S02]  /*0300*/  IMAD.MOV.U32 R6, RZ, RZ, R19 ;  /* 0x000000ffff067224 */ /* 0x000fe400078e0013 */
[----:B------:R-:W-:Y:S02]  /*0310*/  IMAD.MOV.U32 R7, RZ, RZ, R18 ;  /* 0x000000ffff077224 */ /* 0x000fe400078e0012 */
[----:B---3--:R-:W-:Y:S01]  /*0320*/  IMAD.U32 R4, RZ, RZ, UR4 ;  /* 0x00000004ff047e24 */ /* 0x008fe2000f8e00ff */
[----:B------:R-:W-:Y:S01]  /*0330*/  MOV R5, UR5 ;  /* 0x0000000500057c02 */ /* 0x000fe20008000f00 */
[----:B-12---:R0:W-:Y:S06]  /*0340*/  STL.64 [R1], R10 ;  /* 0x0000000a01007387 */ /* 0x0061ec0000100a00 */
[----:B------:R-:W-:-:S07]  /*0350*/  LEPC R20, `(.L_x_8) ;  /* 0x000000001014794e */ /* 0x000fce0000000000 */
[----:B0-----:R-:W-:Y:S05]  /*0360*/  CALL.ABS.NOINC R8 ;  /* 0x0000000008007343 */ /* 0x001fea0003c00000 */
.L_x_8:
[----:B------:R-:W2:Y:S01]  /*0370*/  LDG.E R11, desc[UR36][R16.64+-0x14] ;  /* 0xffffec24100b7981 */ /* 0x000ea2000c1e1900 */
[----:B------:R-:W-:Y:S01]  /*0380*/  IADD3 R10, PT, PT, R22, 0x3, RZ ;  /* 0x00000003160a7810 */ /* 0x000fe20007ffe0ff */
[----:B------:R0:W1:Y:S01]  /*0390*/  LDC.64 R8, c[0x4][R24] ;  /* 0x0100000018087b82 */ /* 0x0000620000000a00 */
[----:B------:R-:W3:Y:S01]  /*03a0*/  LDCU.64 UR4, c[0x4][URZ] ;  /* 0x01000000ff0477ac */ /* 0x000ee20008000a00 */
[----:B------:R-:W-:Y:S01]  /*03b0*/  MOV R6, R19 ;  /* 0x0000001300067202 */ /* 0x000fe20000000f00 */
[----:B------:R-:W-:Y:S02]  /*03c0*/  IMAD.MOV.U32 R7, RZ, RZ, R18 ;  /* 0x000000ffff077224 */ /* 0x000fe400078e0012 */
[----:B---3--:R-:W-:Y:S02]  /*03d0*/  IMAD.U32 R4, RZ, RZ, UR4 ;  /* 0x00000004ff047e24 */ /* 0x008fe4000f8e00ff */
[----:B------:R-:W-:Y:S01]  /*03e0*/  IMAD.U32 R5, RZ, RZ, UR5 ;  /* 0x00000005ff057e24 */ /* 0x000fe2000f8e00ff */
[----:B-12---:R0:W-:Y:S06]  /*03f0*/  STL.64 [R1], R10 ;  /* 0x0000000a01007387 */ /* 0x0061ec0000100a00 */
[----:B------:R-:W-:-:S07]  /*0400*/  LEPC R20, `(.L_x_9) ;  /* 0x000000001014794e */ /* 0x000fce0000000000 */
[----:B0-----:R-:W-:Y:S05]  /*0410*/  CALL.ABS.NOINC R8 ;  /* 0x0000000008007343 */ /* 0x001fea0003c00000 */
.L_x_9:
        /* <DEDUP_REMOVED lines=11> */
.L_x_10:
        /* <DEDUP_REMOVED lines=11> */
.L_x_11:
        /* <DEDUP_REMOVED lines=11> */
.L_x_12:
        /* <DEDUP_REMOVED lines=11> */
.L_x_13:
        /* <DEDUP_REMOVED lines=11> */
.L_x_14:
        /* <DEDUP_REMOVED lines=11> */
.L_x_15:
        /* <DEDUP_REMOVED lines=11> */
.L_x_16:
        /* <DEDUP_REMOVED lines=11> */
.L_x_17:
        /* <DEDUP_REMOVED lines=11> */
.L_x_18:
        /* <DEDUP_REMOVED lines=11> */
.L_x_19:
        /* <DEDUP_REMOVED lines=11> */
.L_x_20:
        /* <DEDUP_REMOVED lines=11> */
.L_x_21:
[----:B------:R-:W-:Y:S01]  /*0c60*/  VIADD R22, R22, 0x10 ;  /* 0x0000001016167836 */ /* 0x000fe20000000000 */
[----:B------:R-:W-:-:S04]  /*0c70*/  IADD3 R16, P1, PT, R16, 0x40, RZ ;  /* 0x0000004010107810 */ /* 0x000fc80007f3e0ff */
[----:B------:R-:W-:Y:S02]  /*0c80*/  ISETP.NE.AND P0, PT, R22, R2, PT ;  /* 0x000000021600720c */ /* 0x000fe40003f05270 */
[----:B------:R-:W-:-:S11]  /*0c90*/  IADD3.X R17, PT, PT, RZ, R17, RZ, P1, !PT ;  /* 0x00000011ff117210 */ /* 0x000fd60000ffe4ff */
[----:B------:R-:W-:Y:S05]  /*0ca0*/  @P0 BRA `(.L_x_22) ;  /* 0xfffffff4002c0947 */ /* 0x000fea000383ffff */
[----:B------:R-:W-:Y:S05]  /*0cb0*/  BSYNC.RECONVERGENT B6 ;  /* 0x0000000000067941 */ /* 0x000fea0003800200 */
.L_x_5:
[----:B------:R-:W-:-:S13]  /*0cc0*/  ISETP.NE.AND P0, PT, R25, RZ, PT ;  /* 0x000000ff1900720c */ /* 0x000fda0003f05270 */
[----:B0-----:R-:W-:Y:S05]  /*0cd0*/  @!P0 EXIT ;  /* 0x000000000000894d */ /* 0x001fea0003800000 */
[----:B------:R-:W0:Y:S01]  /*0ce0*/  LDC R23, c[0x0][0x388] ;  /* 0x0000e200ff177b82 */ /* 0x000e220000000800 */
[----:B------:R-:W-:Y:S02]  /*0cf0*/  ISETP.GE.U32.AND P0, PT, R25, 0x8, PT ;  /* 0x000000081900780c */ /* 0x000fe40003f06070 */
[----:B0-----:R-:W-:-:S11]  /*0d00*/  LOP3.LUT R23, R23, 0x7, RZ, 0xc0, !PT ;  /* 0x0000000717177812 */ /* 0x001fd600078ec0ff */
[----:B------:R-:W-:Y:S05]  /*0d10*/  @!P0 BRA `(.L_x_23) ;  /* 0x00000004006c8947 */ /* 0x000fea0003800000 */
[----:B------:R-:W0:Y:S01]  /*0d20*/  LDC.64 R16, c[0x0][0x380] ;  /* 0x0000e000ff107b82 */ /* 0x000e220000000a00 */
[----:B------:R-:W-:Y:S01]  /*0d30*/  MOV R22, 0x8 ;  /* 0x0000000800167802 */ /* 0x000fe20000000f00 */
[----:B------:R-:W1:Y:S01]  /*0d40*/  LDCU.64 UR4, c[0x4][URZ] ;  /* 0x01000000ff0477ac */ /* 0x000e620008000a00 */
[----:B0-----:R-:W-:-:S05]  /*0d50*/  IMAD.WIDE.U32 R16, R2, 0x4, R16 ;  /* 0x0000000402107825 */ /* 0x001fca00078e0010 */
[----:B------:R-:W2:Y:S01]  /*0d60*/  LDG.E R3, desc[UR36][R16.64] ;  /* 0x0000002410037981 */ /* 0x000ea2000c1e1900 */
[----:B------:R0:W3:Y:S01]  /*0d70*/  LDC.64 R8, c[0x4][R22] ;  /* 0x0100000016087b82 */ /* 0x0000e20000000a00 */
[----:B-1----:R-:W-:Y:S01]  /*0d80*/  IMAD.U32 R4, RZ, RZ, UR4 ;  /* 0x00000004ff047e24 */ /* 0x002fe2000f8e00ff */
[----:B------:R-:W-:Y:S01]  /*0d90*/  MOV R6, R19 ;  /* 0x0000001300067202 */ /* 0x000fe20000000f00 */
[----:B------:R-:W-:Y:S02]  /*0da0*/  IMAD.U32 R5, RZ, RZ, UR5 ;  /* 0x00000005ff057e24 */ /* 0x000fe4000f8e00ff */
[----:B------:R-:W-:Y:S01]  /*0db0*/  IMAD.MOV.U32 R7, RZ, RZ, R18 ;  /* 0x000000ffff077224 */ /* 0x000fe200078e0012 */
[----:B--23--:R0:W-:Y:S06]  /*0dc0*/  STL.64 [R1], R2 ;  /* 0x0000000201007387 */ /* 0x00c1ec0000100a00 */
[----:B------:R-:W-:-:S07]  /*0dd0*/  LEPC R20, `(.L_x_24) ;  /* 0x000000001014794e */ /* 0x000fce0000000000 */
[----:B0-----:R-:W-:Y:S05]  /*0de0*/  CALL.ABS.NOINC R8 ;  /* 0x0000000008007343 */ /* 0x001fea0003c00000 */
.L_x_24:
        /* <DEDUP_REMOVED lines=11> */
.L_x_25:
        /* <DEDUP_REMOVED lines=11> */
.L_x_26:
        /* <DEDUP_REMOVED lines=11> */
.L_x_27:
        /* <DEDUP_REMOVED lines=11> */
.L_x_28:
        /* <DEDUP_REMOVED lines=11> */
.L_x_29:
        /* <DEDUP_REMOVED lines=11> */
.L_x_30:
        /* <DEDUP_REMOVED lines=11> */
.L_x_31:
[----:B------:R-:W-:-:S07]  /*12c0*/  VIADD R2, R2, 0x8 ;  /* 0x0000000802027836 */ /* 0x000fce0000000000 */
.L_x_23:
[----:B------:R-:W-:-:S13]  /*12d0*/  ISETP.NE.AND P0, PT, R23, RZ, PT ;  /* 0x000000ff1700720c */ /* 0x000fda0003f05270 */
[----:B------:R-:W-:Y:S05]  /*12e0*/  @!P0 EXIT ;  /* 0x000000000000894d */ /* 0x000fea0003800000 */
        /* <DEDUP_REMOVED lines=11> */
[----:B------:R-:W-:Y:S01]  /*13a0*/  MOV R5, UR5 ;  /* 0x0000000500057c02 */ /* 0x000fe20008000f00 */
[----:B------:R-:W-:Y:S02]  /*13b0*/  IMAD.MOV.U32 R6, RZ, RZ, R19 ;  /* 0x000000ffff067224 */ /* 0x000fe400078e0013 */
[----:B------:R-:W-:Y:S01]  /*13c0*/  IMAD.MOV.U32 R7, RZ, RZ, R18 ;  /* 0x000000ffff077224 */ /* 0x000fe200078e0012 */
[----:B--23--:R0:W-:Y:S06]  /*13d0*/  STL.64 [R1], R2 ;  /* 0x0000000201007387 */ /* 0x00c1ec0000100a00 */
[----:B------:R-:W-:-:S07]  /*13e0*/  LEPC R20, `(.L_x_33) ;  /* 0x000000001014794e */ /* 0x000fce0000000000 */
[----:B0-----:R-:W-:Y:S05]  /*13f0*/  CALL.ABS.NOINC R8 ;  /* 0x0000000008007343 */ /* 0x001fea0003c00000 */
.L_x_33:
        /* <DEDUP_REMOVED lines=11> */
.L_x_34:
[----:B------:R-:W2:Y:S01]  /*14b0*/  LDG.E R11, desc[UR36][R16.64+0x8] ;  /* 0x00000824100b7981 */ /* 0x000ea2000c1e1900 */
[----:B------:R-:W-:Y:S01]  /*14c0*/  IADD3 R10, PT, PT, R2, 0x2, RZ ;  /* 0x00000002020a7810 */ /* 0x000fe20007ffe0ff */
[----:B------:R0:W1:Y:S01]  /*14d0*/  LDC.64 R8, c[0x4][R22] ;  /* 0x0100000016087b82 */ /* 0x0000620000000a00 */
[----:B------:R-:W3:Y:S01]  /*14e0*/  LDCU.64 UR4, c[0x4][URZ] ;  /* 0x01000000ff0477ac */ /* 0x000ee20008000a00 */
[----:B------:R-:W-:Y:S01]  /*14f0*/  IMAD.MOV.U32 R6, RZ, RZ, R19 ;  /* 0x000000ffff067224 */ /* 0x000fe200078e0013 */
[----:B------:R-:W-:Y:S01]  /*1500*/  MOV R7, R18 ;  /* 0x0000001200077202 */ /* 0x000fe20000000f00 */
[----:B---3--:R-:W-:Y:S01]  /*1510*/  IMAD.U32 R4, RZ, RZ, UR4 ;  /* 0x00000004ff047e24 */ /* 0x008fe2000f8e00ff */
[----:B------:R-:W-:Y:S01]  /*1520*/  MOV R5, UR5 ;  /* 0x0000000500057c02 */ /* 0x000fe20008000f00 */
[----:B-12---:R0:W-:Y:S06]  /*1530*/  STL.64 [R1], R10 ;  /* 0x0000000a01007387 */ /* 0x0061ec0000100a00 */
[----:B------:R-:W-:-:S07]  /*1540*/  LEPC R20, `(.L_x_35) ;  /* 0x000000001014794e */ /* 0x000fce0000000000 */
[----:B0-----:R-:W-:Y:S05]  /*1550*/  CALL.ABS.NOINC R8 ;  /* 0x0000000008007343 */ /* 0x001fea0003c00000 */
.L_x_35:
[----:B------:R-:W2:Y:S01]  /*1560*/  LDG.E R9, desc[UR36][R16.64+0xc] ;  /* 0x00000c2410097981 */ /* 0x000ea2000c1e1900 */
[----:B------:R-:W-:Y:S01]  /*1570*/  VIADD R8, R2, 0x3 ;  /* 0x0000000302087836 */ /* 0x000fe20000000000 */
[----:B------:R0:W1:Y:S01]  /*1580*/  LDC.64 R10, c[0x4][R22] ;  /* 0x01000000160a7b82 */ /* 0x0000620000000a00 */
[----:B------:R-:W3:Y:S01]  /*1590*/  LDCU.64 UR4, c[0x4][URZ] ;  /* 0x01000000ff0477ac */ /* 0x000ee20008000a00 */
[----:B------:R-:W-:Y:S01]  /*15a0*/  MOV R6, R19 ;  /* 0x0000001300067202 */ /* 0x000fe20000000f00 */
[----:B------:R-:W-:Y:S01]  /*15b0*/  IMAD.MOV.U32 R7, RZ, RZ, R18 ;  /* 0x000000ffff077224 */ /* 0x000fe200078e0012 */
[----:B---3--:R-:W-:Y:S01]  /*15c0*/  MOV R4, UR4 ;  /* 0x0000000400047c02 */ /* 0x008fe20008000f00 */
[----:B------:R-:W-:Y:S01]  /*15d0*/  IMAD.U32 R5, RZ, RZ, UR5 ;  /* 0x00000005ff057e24 */ /* 0x000fe2000f8e00ff */
[----:B-12---:R0:W-:Y:S06]  /*15e0*/  STL.64 [R1], R8 ;  /* 0x0000000801007387 */ /* 0x0061ec0000100a00 */
[----:B------:R-:W-:-:S07]  /*15f0*/  LEPC R20, `(.L_x_36) ;  /* 0x000000001014794e */ /* 0x000fce0000000000 */
[----:B0-----:R-:W-:Y:S05]  /*1600*/  CALL.ABS.NOINC R10 ;  /* 0x000000000a007343 */ /* 0x001fea0003c00000 */
.L_x_36:
[----:B------:R-:W-:-:S07]  /*1610*/  IADD3 R2, PT, PT, R2, 0x4, RZ ;  /* 0x0000000402027810 */ /* 0x000fce0007ffe0ff */
.L_x_32:
[----:B------:R-:W-:-:S13]  /*1620*/  ISETP.NE.AND P0, PT, R23, RZ, PT ;  /* 0x000000ff1700720c */ /* 0x000fda0003f05270 */
[----:B------:R-:W-:Y:S05]  /*1630*/  @!P0 EXIT ;  /* 0x000000000000894d */ /* 0x000fea0003800000 */
[----:B------:R-:W0:Y:S01]  /*1640*/  LDC.64 R4, c[0x0][0x380] ;  /* 0x0000e000ff047b82 */ /* 0x000e220000000a00 */
[----:B------:R-:W-:Y:S02]  /*1650*/  IMAD.MOV R16, RZ, RZ, -R23 ;  /* 0x000000ffff107224 */ /* 0x000fe400078e0a17 */
[----:B0-----:R-:W-:-:S04]  /*1660*/  IMAD.WIDE.U32 R4, R2, 0x4, R4 ;  /* 0x0000000402047825 */ /* 0x001fc800078e0004 */
[----:B------:R-:W-:Y:S01]  /*1670*/  IMAD.MOV.U32 R17, RZ, RZ, R5 ;  /* 0x000000ffff117224 */ /* 0x000fe200078e0005 */
[----:B------:R-:W-:-:S07]  /*1680*/  MOV R22, R4 ;  /* 0x0000000400167202 */ /* 0x000fce0000000f00 */
.L_x_38:
[----:B------:R-:W-:Y:S01]  /*1690*/  MOV R10, R22 ;  /* 0x00000016000a7202 */ /* 0x000fe20000000f00 */
[----:B------:R-:W-:Y:S01]  /*16a0*/  IMAD.MOV.U32 R11, RZ, RZ, R17 ;  /* 0x000000ffff0b7224 */ /* 0x000fe200078e0011 */
[----:B------:R-:W-:Y:S01]  /*16b0*/  MOV R8, 0x8 ;  /* 0x0000000800087802 */ /* 0x000fe20000000f00 */
[----:B------:R-:W0:Y:S03]  /*16c0*/  LDCU.64 UR4, c[0x4][URZ] ;  /* 0x01000000ff0477ac */ /* 0x000e260008000a00 */
[----:B------:R-:W2:Y:S01]  /*16d0*/  LDG.E R3, desc[UR36][R10.64] ;  /* 0x000000240a037981 */ /* 0x000ea2000c1e1900 */
[----:B------:R-:W-:Y:S01]  /*16e0*/  IADD3 R16, PT, PT, R16, 0x1, RZ ;  /* 0x0000000110107810 */ /* 0x000fe20007ffe0ff */
[----:B------:R-:W1:Y:S01]  /*16f0*/  LDC.64 R8, c[0x4][R8] ;  /* 0x0100000008087b82 */ /* 0x000e620000000a00 */
[----:B------:R-:W-:Y:S01]  /*1700*/  IMAD.MOV.U32 R6, RZ, RZ, R19 ;  /* 0x000000ffff067224 */ /* 0x000fe200078e0013 */
[----:B------:R-:W-:-:S02]  /*1710*/  MOV R7, R18 ;  /* 0x0000001200077202 */ /* 0x000fc40000000f00 */
[----:B------:R-:W-:-:S04]  /*1720*/  ISETP.NE.AND P0, PT, R16, RZ, PT ;  /* 0x000000ff1000720c */ /* 0x000fc80003f05270 */
[----:B------:R-:W-:Y:S01]  /*1730*/  P2R R23, PR, RZ, 0x1 ;  /* 0x00000001ff177803 */ /* 0x000fe20000000000 */
[----:B0-----:R-:W-:Y:S01]  /*1740*/  IMAD.U32 R4, RZ, RZ, UR4 ;  /* 0x00000004ff047e24 */ /* 0x001fe2000f8e00ff */
[----:B------:R-:W-:Y:S01]  /*1750*/  MOV R5, UR5 ;  /* 0x0000000500057c02 */ /* 0x000fe20008000f00 */
[----:B-12---:R0:W-:Y:S06]  /*1760*/  STL.64 [R1], R2 ;  /* 0x0000000201007387 */ /* 0x0061ec0000100a00 */
[----:B------:R-:W-:-:S07]  /*1770*/  LEPC R20, `(.L_x_37) ;  /* 0x000000001014794e */ /* 0x000fce0000000000 */
[----:B0-----:R-:W-:Y:S05]  /*1780*/  CALL.ABS.NOINC R8 ;  /* 0x0000000008007343 */ /* 0x001fea0003c00000 */
.L_x_37:
[----:B------:R-:W-:Y:S01]  /*1790*/  ISETP.NE.AND P6, PT, R23, RZ, PT ;  /* 0x000000ff1700720c */ /* 0x000fe20003fc5270 */
[----:B------:R-:W-:Y:S01]  /*17a0*/  VIADD R2, R2, 0x1 ;  /* 0x0000000102027836 */ /* 0x000fe20000000000 */
[----:B------:R-:W-:-:S04]  /*17b0*/  IADD3 R22, P0, PT, R22, 0x4, RZ ;  /* 0x0000000416167810 */ /* 0x000fc80007f1e0ff */
[----:B------:R-:W-:-:S07]  /*17c0*/  IADD3.X R17, PT, PT, RZ, R17, RZ, P0, !PT ;  /* 0x00000011ff117210 */ /* 0x000fce00007fe4ff */
[----:B------:R-:W-:Y:S05]  /*17d0*/  @P6 BRA `(.L_x_38) ;  /* 0xfffffffc00ac6947 */ /* 0x000fea000383ffff */
[----:B------:R-:W-:Y:S05]  /*17e0*/  EXIT ;  /* 0x000000000000794d */ /* 0x000fea0003800000 */
.L_x_39:
        /* <DEDUP_REMOVED lines=9> */
.L_x_57:


//--------------------- .text._Z9selectalliPiS_S_ --------------------------
	.section	.text._Z9selectalliPiS_S_,"ax",@progbits
	.align	128
        .global         _Z9selectalliPiS_S_
        .type           _Z9selectalliPiS_S_,@function
        .size           _Z9selectalliPiS_S_,(.L_x_58 - _Z9selectalliPiS_S_)
        .other          _Z9selectalliPiS_S_,@"STO_CUDA_ENTRY STV_DEFAULT"
_Z9selectalliPiS_S_:
.text._Z9selectalliPiS_S_:
[----:B------:R-:W-:Y:S01]  /*0000*/  LDC R1, c[0x0][0x37c] ;  /* 0x0000df00ff017b82 */ /* 0x000fe20000000800 */
[----:B------:R-:W0:Y:S01]  /*0010*/  LDCU UR5, c[0x0][0x380] ;  /* 0x00007000ff0577ac */ /* 0x000e220008000800 */
[----:B------:R-:W-:Y:S01]  /*0020*/  IMAD.MOV.U32 R0, RZ, RZ, RZ ;  /* 0x000000ffff007224 */ /* 0x000fe200078e00ff */
[----:B------:R-:W1:Y:S01]  /*0030*/  LDCU.64 UR6, c[0x0][0x358] ;  /* 0x00006b00ff0677ac */ /* 0x000e620008000a00 */
[----:B0-----:R-:W-:-:S09]  /*0040*/  UISETP.GE.AND UP0, UPT, UR5, 0x1, UPT ;  /* 0x000000010500788c */ /* 0x001fd2000bf06270 */
[----:B-1----:R-:W-:Y:S05]  /*0050*/  BRA.U !UP0, `(.L_x_40) ;  /* 0x0000000508447547 */ /* 0x002fea000b800000 */
[----:B------:R-:W-:Y:S01]  /*0060*/  UISETP.GE.U32.AND UP0, UPT, UR5, 0x4, UPT ;  /* 0x000000040500788c */ /* 0x000fe2000bf06070 */
[----:B------:R-:W-:Y:S01]  /*0070*/  IMAD.MOV.U32 R2, RZ, RZ, 0x7fffffff ;  /* 0x7fffffffff027424 */ /* 0x000fe200078e00ff */
[----:B------:R-:W-:Y:S01]  /*0080*/  ULOP3.LUT UR4, UR5, 0x3, URZ, 0xc0, !UPT ;  /* 0x0000000305047892 */ /* 0x000fe2000f8ec0ff */
[----:B------:R-:W-:Y:S02]  /*0090*/  IMAD.MOV.U32 R3, RZ, RZ, RZ ;  /* 0x000000ffff037224 */ /* 0x000fe400078e00ff */
[----:B------:R-:W-:Y:S01]  /*00a0*/  IMAD.MOV.U32 R0, RZ, RZ, RZ ;  /* 0x000000ffff007224 */ /* 0x000fe200078e00ff */
[----:B------:R-:W-:-:S03]  /*00b0*/  UISETP.NE.AND UP1, UPT, UR4, URZ, UPT ;  /* 0x000000ff0400728c */ /* 0x000fc6000bf25270 */
[----:B------:R-:W-:Y:S08]  /*00c0*/  BRA.U !UP0, `(.L_x_41) ;  /* 0x0000000108b87547 */ /* 0x000ff0000b800000 */
[----:B------:R-:W0:Y:S01]  /*00d0*/  LDC.64 R4, c[0x0][0x388] ;  /* 0x0000e200ff047b82 */ /* 0x000e220000000a00 */
[----:B------:R-:W-:Y:S01]  /*00e0*/  ULOP3.LUT UR5, UR5, 0x7ffffffc, URZ, 0xc0, !UPT ;  /* 0x7ffffffc05057892 */ /* 0x000fe2000f8ec0ff */
[----:B------:R-:W-:Y:S02]  /*00f0*/  IMAD.MOV.U32 R2, RZ, RZ, 0x7fffffff ;  /* 0x7fffffffff027424 */ /* 0x000fe400078e00ff */
[----:B------:R-:W-:Y:S02]  /*0100*/  IMAD.MOV.U32 R13, RZ, RZ, RZ ;  /* 0x000000ffff0d7224 */ /* 0x000fe400078e00ff */
[----:B------:R-:W-:Y:S02]  /*0110*/  IMAD.MOV.U32 R0, RZ, RZ, RZ ;  /* 0x000000ffff007224 */ /* 0x000fe400078e00ff */
[----:B------:R-:W1:Y:S01]  /*0120*/  LDC.64 R6, c[0x0][0x390] ;  /* 0x0000e400ff067b82 */ /* 0x000e620000000a00 */
[----:B------:R-:W-:-:S07]  /*0130*/  IMAD.U32 R3, RZ, RZ, UR5 ;  /* 0x00000005ff037e24 */ /* 0x000fce000f8e00ff */
.L_x_42:
[----:B0-----:R-:W-:-:S05]  /*0140*/  IMAD.WIDE.U32 R8, R13, 0x4, R4 ;  /* 0x000000040d087825 */ /* 0x001fca00078e0004 */
[----:B------:R-:W2:Y:S04]  /*0150*/  LDG.E R10, desc[UR6][R8.64] ;  /* 0x00000006080a7981 */ /* 0x000ea8000c1e1900 */
[----:B------:R-:W3:Y:S04]  /*0160*/  LDG.E R12, desc[UR6][R8.64+0x4] ;  /* 0x00000406080c7981 */ /* 0x000ee8000c1e1900 */
[----:B------:R-:W4:Y:S04]  /*0170*/  LDG.E R14, desc[UR6][R8.64+0x8] ;  /* 0x00000806080e7981 */ /* 0x000f28000c1e1900 */
[----:B------:R-:W5:Y:S01]  /*0180*/  LDG.E R16, desc[UR6][R8.64+0xc] ;  /* 0x00000c0608107981 */ /* 0x000f62000c1e1900 */
[----:B--2---:R-:W-:Y:S01]  /*0190*/  ISETP.NE.AND P6, PT, R10, RZ, PT ;  /* 0x000000ff0a00720c */ /* 0x004fe20003fc5270 */
[----:B-1----:R-:W-:Y:S01]  /*01a0*/  IMAD.WIDE.U32 R10, R13, 0x4, R6 ;  /* 0x000000040d0a7825 */ /* 0x002fe200078e0006 */
[----:B---3--:R-:W-:-:S11]  /*01b0*/  ISETP.NE.AND P2, PT, R12, RZ, PT ;  /* 0x000000ff0c00720c */ /* 0x008fd60003f45270 */
[----:B------:R-:W2:Y:S01]  /*01c0*/  @!P6 LDG.E R15, desc[UR6][R10.64] ;  /* 0x000000060a0fe981 */ /* 0x000ea2000c1e1900 */
[----:B----4-:R-:W-:-:S03]  /*01d0*/  ISETP.NE.AND P3, PT, R14, RZ, PT ;  /* 0x000000ff0e00720c */ /* 0x010fc60003f65270 */
[----:B------:R-:W3:Y:S01]  /*01e0*/  @!P2 LDG.E R17, desc[UR6][R10.64+0x4] ;  /* 0x000004060a11a981 */ /* 0x000ee2000c1e1900 */
[----:B-----5:R-:W-:-:S09]  /*01f0*/  ISETP.NE.AND P4, PT, R16, RZ, PT ;  /* 0x000000ff1000720c */ /* 0x020fd20003f85270 */
[----:B------:R-:W4:Y:S04]  /*0200*/  @!P3 LDG.E R19, desc[UR6][R10.64+0x8] ;  /* 0x000008060a13b981 */ /* 0x000f28000c1e1900 */
[----:B------:R-:W5:Y:S01]  /*0210*/  @!P4 LDG.E R21, desc[UR6][R10.64+0xc] ;  /* 0x00000c060a15c981 */ /* 0x000f62000c1e1900 */
[----:B------:R-:W-:Y:S02]  /*0220*/  PLOP3.LUT P5, PT, PT, PT, PT, 0x8, 0x80 ;  /* 0x000000000080781c */ /* 0x000fe40003fae170 */
[----:B--2---:R-:W-:-:S04]  /*0230*/  @!P6 ISETP.GE.AND P0, PT, R15, R2, PT ;  /* 0x000000020f00e20c */ /* 0x004fc80003f06270 */
[----:B------:R-:W-:-:S04]  /*0240*/  @!P6 ISETP.NE.AND P0, PT, R15, -0x1, !P0 ;  /* 0xffffffff0f00e80c */ /* 0x000fc80004705270 */
[----:B------:R-:W-:Y:S02]  /*0250*/  @!P6 SEL R2, R15, R2, P0 ;  /* 0x000000020f02e207 */ /* 0x000fe40000000000 */
[----:B------:R-:W-:Y:S02]  /*0260*/  @!P6 SEL R0, R13, R0, P0 ;  /* 0x000000000d00e207 */ /* 0x000fe40000000000 */
[C---:B---3--:R-:W-:Y:S02]  /*0270*/  @!P2 ISETP.GE.AND P1, PT, R17.reuse, R2, PT ;  /* 0x000000021100a20c */ /* 0x048fe40003f26270 */
[----:B------:R-:W-:Y:S02]  /*0280*/  PLOP3.LUT P6, PT, PT, PT, PT, 0x8, 0x80 ;  /* 0x000000000080781c */ /* 0x000fe40003fce170 */
[----:B------:R-:W-:-:S04]  /*0290*/  @!P2 ISETP.NE.AND P1, PT, R17, -0x1, !P1 ;  /* 0xffffffff1100a80c */ /* 0x000fc80004f25270 */
[----:B------:R-:W-:Y:S02]  /*02a0*/  @!P2 SEL R2, R17, R2, P1 ;  /* 0x000000021102a207 */ /* 0x000fe40000800000 */
[----:B------:R-:W-:Y:S02]  /*02b0*/  @!P2 PLOP3.LUT P5, PT, P1, PT, PT, 0x80, 0x8 ;  /* 0x000000000008a81c */ /* 0x000fe40000faf070 */
[----:B----4-:R-:W-:-:S04]  /*02c0*/  @!P3 ISETP.GE.AND P1, PT, R19, R2, PT ;  /* 0x000000021300b20c */ /* 0x010fc80003f26270 */
[----:B------:R-:W-:-:S04]  /*02d0*/  @!P3 ISETP.NE.AND P1, PT, R19, -0x1, !P1 ;  /* 0xffffffff1300b80c */ /* 0x000fc80004f25270 */
[----:B------:R-:W-:Y:S02]  /*02e0*/  @!P3 SEL R2, R19, R2, P1 ;  /* 0x000000021302b207 */ /* 0x000fe40000800000 */
[----:B------:R-:W-:Y:S01]  /*02f0*/  @!P3 PLOP3.LUT P6, PT, P1, PT, PT, 0x80, 0x8 ;  /* 0x000000000008b81c */ /* 0x000fe20000fcf070 */
[----:B------:R-:W-:Y:S01]  /*0300*/  @P5 VIADD R0, R13, 0x1 ;  /* 0x000000010d005836 */ /* 0x000fe20000000000 */
[C---:B-----5:R-:W-:Y:S02]  /*0310*/  @!P4 ISETP.GE.AND P0, PT, R21.reuse, R2, PT ;  /* 0x000000021500c20c */ /* 0x060fe40003f06270 */
[----:B------:R-:W-:Y:S02]  /*0320*/  PLOP3.LUT P1, PT, PT, PT, PT, 0x8, 0x80 ;  /* 0x000000000080781c */ /* 0x000fe40003f2e170 */
[----:B------:R-:W-:-:S04]  /*0330*/  @!P4 ISETP.NE.AND P0, PT, R21, -0x1, !P0 ;  /* 0xffffffff1500c80c */ /* 0x000fc80004705270 */
[----:B------:R-:W-:Y:S02]  /*0340*/  @!P4 PLOP3.LUT P1, PT, P0, PT, PT, 0x80, 0x8 ;  /* 0x000000000008c81c */ /* 0x000fe4000072f070 */
[----:B------:R-:W-:Y:S01]  /*0350*/  @!P4 SEL R2, R21, R2, P0 ;  /* 0x000000021502c207 */ /* 0x000fe20000000000 */
[----:B------:R-:W-:-:S10]  /*0360*/  @P6 VIADD R0, R13, 0x2 ;  /* 0x000000020d006836 */ /* 0x000fd40000000000 */
[C---:B------:R-:W-:Y:S02]  /*0370*/  @P1 VIADD R0, R13.reuse, 0x3 ;  /* 0x000000030d001836 */ /* 0x040fe40000000000 */
[----:B------:R-:W-:-:S05]  /*0380*/  VIADD R13, R13, 0x4 ;  /* 0x000000040d0d7836 */ /* 0x000fca0000000000 */
[----:B------:R-:W-:-:S13]  /*0390*/  ISETP.NE.AND P1, PT, R13, R3, PT ;  /* 0x000000030d00720c */ /* 0x000fda0003f25270 */
[----:B------:R-:W-:Y:S05]  /*03a0*/  @P1 BRA `(.L_x_42) ;  /* 0xfffffffc00641947 */ /* 0x000fea000383ffff */
.L_x_41:
[----:B------:R-:W-:Y:S05]  /*03b0*/  BRA.U !UP1, `(.L_x_40) ;  /* 0x00000001096c7547 */ /* 0x000fea000b800000 */
[----:B------:R-:W0:Y:S01]  /*03c0*/  LDC.64 R4, c[0x0][0x390] ;  /* 0x0000e400ff047b82 */ /* 0x000e220000000a00 */
[----:B------:R-:W-:-:S07]  /*03d0*/  UIADD3 UR4, UPT, UPT, -UR4, URZ, URZ ;  /* 0x000000ff04047290 */ /* 0x000fce000fffe1ff */
[----:B------:R-:W1:Y:S01]  /*03e0*/  LDC.64 R6, c[0x0][0x388] ;  /* 0x0000e200ff067b82 */ /* 0x000e620000000a00 */
[----:B0-----:R-:W-:-:S04]  /*03f0*/  IMAD.WIDE.U32 R4, R3, 0x4, R4 ;  /* 0x0000000403047825 */ /* 0x001fc800078e0004 */
[----:B------:R-:W-:Y:S02]  /*0400*/  IMAD.MOV.U32 R8, RZ, RZ, R4 ;  /* 0x000000ffff087224 */ /* 0x000fe400078e0004 */
[----:B------:R-:W-:Y:S02]  /*0410*/  IMAD.MOV.U32 R11, RZ, RZ, R5 ;  /* 0x000000ffff0b7224 */ /* 0x000fe400078e0005 */
[----:B-1----:R-:W-:-:S04]  /*0420*/  IMAD.WIDE.U32 R6, R3, 0x4, R6 ;  /* 0x0000000403067825 */ /* 0x002fc800078e0006 */
[----:B------:R-:W-:-:S07]  /*0430*/  IMAD.MOV.U32 R9, RZ, RZ, R7 ;  /* 0x000000ffff097224 */ /* 0x000fce00078e0007 */
.L_x_43:
[----:B------:R-:W-:Y:S02]  /*0440*/  IMAD.MOV.U32 R4, RZ, RZ, R6 ;  /* 0x000000ffff047224 */ /* 0x000fe400078e0006 */
[----:B------:R-:W-:-:S05]  /*0450*/  IMAD.MOV.U32 R5, RZ, RZ, R9 ;  /* 0x000000ffff057224 */ /* 0x000fca00078e0009 */
[----:B------:R-:W2:Y:S02]  /*0460*/  LDG.E R4, desc[UR6][R4.64] ;  /* 0x0000000604047981 */ /* 0x000ea4000c1e1900 */
[----:B--2---:R-:W-:-:S13]  /*0470*/  ISETP.NE.AND P1, PT, R4, RZ, PT ;  /* 0x000000ff0400720c */ /* 0x004fda0003f25270 */
[----:B------:R-:W-:Y:S02]  /*0480*/  @!P1 IMAD.MOV.U32 R4, RZ, RZ, R8 ;  /* 0x000000ffff049224 */ /* 0x000fe400078e0008 */
[----:B------:R-:W-:-:S05]  /*0490*/  @!P1 IMAD.MOV.U32 R5, RZ, RZ, R11 ;  /* 0x000000ffff059224 */ /* 0x000fca00078e000b */
[----:B------:R-:W2:Y:S01]  /*04a0*/  @!P1 LDG.E R7, desc[UR6][R4.64] ;  /* 0x0000000604079981 */ /* 0x000ea2000c1e1900 */
[----:B------:R-:W-:Y:S01]  /*04b0*/  UIADD3 UR4, UPT, UPT, UR4, 0x1, URZ ;  /* 0x0000000104047890 */ /* 0x000fe2000fffe0ff */
[----:B------:R-:W-:Y:S02]  /*04c0*/  IADD3 R6, P3, PT, R6, 0x4, RZ ;  /* 0x0000000406067810 */ /* 0x000fe40007f7e0ff */
[----:B------:R-:W-:Y:S01]  /*04d0*/  IADD3 R8, P2, PT, R8, 0x4, RZ ;  /* 0x0000000408087810 */ /* 0x000fe20007f5e0ff */
[----:B------:R-:W-:Y:S02]  /*04e0*/  UISETP.NE.AND UP0, UPT, UR4, URZ, UPT ;  /* 0x000000ff0400728c */ /* 0x000fe4000bf05270 */
[----:B------:R-:W-:Y:S02]  /*04f0*/  IMAD.X R9, RZ, RZ, R9, P3 ;  /* 0x000000ffff097224 */ /* 0x000fe400018e0609 */
[----:B------:R-:W-:Y:S01]  /*0500*/  IMAD.X R11, RZ, RZ, R11, P2 ;  /* 0x000000ffff0b7224 */ /* 0x000fe200010e060b */
[----:B--2---:R-:W-:-:S04]  /*0510*/  @!P1 ISETP.GE.AND P0, PT, R7, R2, PT ;  /* 0x000000020700920c */ /* 0x004fc80003f06270 */
[----:B------:R-:W-:-:S04]  /*0520*/  @!P1 ISETP.NE.AND P0, PT, R7, -0x1, !P0 ;  /* 0xffffffff0700980c */ /* 0x000fc80004705270 */
[C---:B------:R-:W-:Y:S01]  /*0530*/  @!P1 SEL R0, R3.reuse, R0, P0 ;  /* 0x0000000003009207 */ /* 0x040fe20000000000 */
[----:B------:R-:W-:Y:S01]  /*0540*/  VIADD R3, R3, 0x1 ;  /* 0x0000000103037836 */ /* 0x000fe20000000000 */
[----:B------:R-:W-:Y:S01]  /*0550*/  @!P1 SEL R2, R7, R2, P0 ;  /* 0x0000000207029207 */ /* 0x000fe20000000000 */
[----:B------:R-:W-:Y:S06]  /*0560*/  BRA.U UP0, `(.L_x_43) ;  /* 0xfffffffd00b47547 */ /* 0x000fec000b83ffff */
.L_x_40:
[----:B------:R-:W0:Y:S01]  /*0570*/  LDC.64 R4, c[0x0][0x388] ;  /* 0x0000e200ff047b82 */ /* 0x000e220000000a00 */
[----:B------:R-:W-:-:S07]  /*0580*/  IMAD.MOV.U32 R7, RZ, RZ, 0x1 ;  /* 0x00000001ff077424 */ /* 0x000fce00078e00ff */
[----:B------:R-:W1:Y:S01]  /*0590*/  LDC.64 R2, c[0x0][0x398] ;  /* 0x0000e600ff027b82 */ /* 0x000e620000000a00 */
[----:B0-----:R-:W-:Y:S01]  /*05a0*/  IMAD.WIDE R4, R0, 0x4, R4 ;  /* 0x0000000400047825 */ /* 0x001fe200078e0204 */
[----:B-1----:R-:W-:Y:S04]  /*05b0*/  STG.E desc[UR6][R2.64], R0 ;  /* 0x0000000002007986 */ /* 0x002fe8000c101906 */
[----:B------:R-:W-:Y:S01]  /*05c0*/  STG.E desc[UR6][R4.64], R7 ;  /* 0x0000000704007986 */ /* 0x000fe2000c101906 */
[----:B------:R-:W-:Y:S05]  /*05d0*/  EXIT ;  /* 0x000000000000794d */ /* 0x000fea0003800000 */
.L_x_44:
        /* <DEDUP_REMOVED lines=10> */
.L_x_58:


//--------------------- .text._Z6selectiPiS_S_S_  --------------------------
	.section	.text._Z6selectiPiS_S_S_,"ax",@progbits
	.align	128
        .global         _Z6selectiPiS_S_S_
        .type           _Z6selectiPiS_S_S_,@function
        .size           _Z6selectiPiS_S_S_,(.L_x_59 - _Z6selectiPiS_S_S_)
        .other          _Z6selectiPiS_S_S_,@"STO_CUDA_ENTRY STV_DEFAULT"
_Z6selectiPiS_S_S_:
.text._Z6selectiPiS_S_S_:
[----:B------:R-:W-:Y:S08]  /*0000*/  LDC R1, c[0x0][0x37c] ;  /* 0x0000df00ff017b82 */ /* 0x000ff00000000800 */
[----:B------:R-:W0:Y:S01]  /*0010*/  LDC.64 R6, c[0x0][0x390] ;  /* 0x0000e400ff067b82 */ /* 0x000e220000000a00 */
[----:B------:R-:W0:Y:S01]  /*0020*/  LDCU.64 UR8, c[0x0][0x358] ;  /* 0x00006b00ff0877ac */ /* 0x000e220008000a00 */
[----:B------:R-:W1:Y:S01]  /*0030*/  LDCU.128 UR4, c[0x0][0x390] ;  /* 0x00007200ff0477ac */ /* 0x000e620008000c00 */
[----:B0-----:R-:W2:Y:S01]  /*0040*/  LDG.E R7, desc[UR8][R6.64] ;  /* 0x0000000806077981 */ /* 0x001ea2000c1e1900 */
[----:B-1----:R-:W-:-:S04]  /*0050*/  UIADD3 UR4, UP0, UPT, UR4, 0x8, URZ ;  /* 0x0000000804047890 */ /* 0x002fc8000ff1e0ff */
[----:B------:R-:W-:Y:S02]  /*0060*/  UIADD3.X UR5, UPT, UPT, URZ, UR5, URZ, UP0, !UPT ;  /* 0x00000005ff057290 */ /* 0x000fe400087fe4ff */
[----:B------:R-:W-:Y:S01]  /*0070*/  IMAD.U32 R4, RZ, RZ, UR4 ;  /* 0x00000004ff047e24 */ /* 0x000fe2000f8e00ff */
[----:B------:R-:W-:-:S03]  /*0080*/  UIADD3 UR4, UP0, UPT, UR6, 0x8, URZ ;  /* 0x0000000806047890 */ /* 0x000fc6000ff1e0ff */
[----:B------:R-:W-:Y:S01]  /*0090*/  IMAD.U32 R5, RZ, RZ, UR5 ;  /* 0x00000005ff057e24 */ /* 0x000fe2000f8e00ff */
[----:B------:R-:W-:-:S04]  /*00a0*/  UIADD3.X UR5, UPT, UPT, URZ, UR7, URZ, UP0, !UPT ;  /* 0x00000007ff057290 */ /* 0x000fc800087fe4ff */
[----:B------:R-:W3:Y:S01]  /*00b0*/  LDG.E R9, desc[UR8][R4.64+-0x4] ;  /* 0xfffffc0804097981 */ /* 0x000ee2000c1e1900 */
[----:B------:R-:W-:Y:S02]  /*00c0*/  IMAD.MOV.U32 R0, RZ, RZ, RZ ;  /* 0x000000ffff007224 */ /* 0x000fe400078e00ff */
[----:B------:R-:W-:Y:S02]  /*00d0*/  IMAD.U32 R2, RZ, RZ, UR4 ;  /* 0x00000004ff027e24 */ /* 0x000fe4000f8e00ff */
[----:B------:R-:W-:Y:S01]  /*00e0*/  IMAD.U32 R3, RZ, RZ, UR5 ;  /* 0x00000005ff037e24 */ /* 0x000fe2000f8e00ff */
[----:B--2---:R-:W-:-:S13]  /*00f0*/  ISETP.GE.AND P0, PT, R7, 0x7fffffff, PT ;  /* 0x7fffffff0700780c */ /* 0x004fda0003f06270 */
[----:B------:R-:W2:Y:S01]  /*0100*/  @!P0 LDG.E R0, desc[UR8][R2.64+-0x8] ;  /* 0xfffff80802008981 */ /* 0x000ea2000c1e1900 */
[----:B------:R-:W-:Y:S02]  /*0110*/  IMAD.MOV.U32 R6, RZ, RZ, 0x7fffffff ;  /* 0x7fffffffff067424 */ /* 0x000fe400078e00ff */
[----:B------:R-:W-:Y:S02]  /*0120*/  @!P0 IMAD.MOV.U32 R6, RZ, RZ, R7 ;  /* 0x000000ffff068224 */ /* 0x000fe400078e0007 */
[----:B------:R-:W4:Y:S03]  /*0130*/  LDG.E R7, desc[UR8][R4.64] ;  /* 0x0000000804077981 */ /* 0x000f26000c1e1900 */
[----:B---3--:R-:W-:-:S13]  /*0140*/  ISETP.GE.AND P0, PT, R9, R6, PT ;  /* 0x000000060900720c */ /* 0x008fda0003f06270 */
[----:B--2---:R-:W2:Y:S01]  /*0150*/  @!P0 LDG.E R0, desc[UR8][R2.64+-0x4] ;  /* 0xfffffc0802008981 */ /* 0x004ea2000c1e1900 */
[----:B------:R-:W-:-:S03]  /*0160*/  @!P0 IMAD.MOV.U32 R6, RZ, RZ, R9 ;  /* 0x000000ffff068224 */ /* 0x000fc600078e0009 */
[----:B------:R-:W3:Y:S02]  /*0170*/  LDG.E R9, desc[UR8][R4.64+0x4] ;  /* 0x0000040804097981 */ /* 0x000ee4000c1e1900 */
[----:B----4-:R-:W-:-:S13]  /*0180*/  ISETP.GE.AND P0, PT, R7, R6, PT ;  /* 0x000000060700720c */ /* 0x010fda0003f06270 */
[----:B--2---:R-:W2:Y:S01]  /*0190*/  @!P0 LDG.E R0, desc[UR8][R2.64] ;  /* 0x0000000802008981 */ /* 0x004ea2000c1e1900 */
[----:B------:R-:W-:-:S03]  /*01a0*/  @!P0 IMAD.MOV.U32 R6, RZ, RZ, R7 ;  /* 0x000000ffff068224 */ /* 0x000fc600078e0007 */
[----:B------:R-:W4:Y:S02]  /*01b0*/  LDG.E R7, desc[UR8][R4.64+0x8] ;  /* 0x0000080804077981 */ /* 0x000f24000c1e1900 */
        /* <DEDUP_REMOVED lines=50> */
[----:B------:R-:W-:-:S03]  /*04e0*/  @!P0 MOV R6, R9 ;  /* 0x0000000900068202 */ /* 0x000fc60000000f00 */
[----:B------:R-:W3:Y:S01]  /*04f0*/  LDG.E R9, desc[UR8][R4.64+0x3c] ;  /* 0x00003c0804097981 */ /* 0x000ee2000c1e1900 */
[----:B----4-:R-:W-:-:S13]  /*0500*/  ISETP.GE.AND P0, PT, R7, R6, PT ;  /* 0x000000060700720c */ /* 0x010fda0003f06270 */
[----:B------:R-:W-:Y:S02]  /*0510*/  @!P0 IMAD.MOV.U32 R6, RZ, RZ, R7 ;  /* 0x000000ffff068224 */ /* 0x000fe400078e0007 */
[----:B------:R-:W4:Y:S04]  /*0520*/  LDG.E R7, desc[UR8][R4.64+0x40] ;  /* 0x0000400804077981 */ /* 0x000f28000c1e1900 */
[----:B--2---:R-:W2:Y:S01]  /*0530*/  @!P0 LDG.E R0, desc[UR8][R2.64+0x38] ;  /* 0x0000380802008981 */ /* 0x004ea2000c1e1900 */
[----:B---3--:R-:W-:-:S13]  /*0540*/  ISETP.GE.AND P0, PT, R9, R6, PT ;  /* 0x000000060900720c */ /* 0x008fda0003f06270 */
[----:B------:R-:W-:Y:S02]  /*0550*/  @!P0 IMAD.MOV.U32 R6, RZ, RZ, R9 ;  /* 0x000000ffff068224 */ /* 0x000fe400078e0009 */
[----:B------:R-:W3:Y:S04]  /*0560*/  LDG.E R9, desc[UR8][R4.64+0x44] ;  /* 0x0000440804097981 */ /* 0x000ee8000c1e1900 */
[----:B--2---:R-:W2:Y:S01]  /*0570*/  @!P0 LDG.E R0, desc[UR8][R2.64+0x3c] ;  /* 0x00003c0802008981 */ /* 0x004ea2000c1e1900 */
        /* <DEDUP_REMOVED lines=61> */
[----:B------:R-:W-:Y:S02]  /*0950*/  @!P0 MOV R6, R9 ;  /* 0x0000000900068202 */ /* 0x000fe40000000f00 */
        /* <DEDUP_REMOVED lines=67> */
[----:B------:R-:W-:Y:S02]  /*0d90*/  @!P0 MOV R6, R7 ;  /* 0x0000000700068202 */ /* 0x000fe40000000f00 */
        /* <DEDUP_REMOVED lines=191> */
[----:B------:R-:W-:Y:S01]  /*1990*/  @!P0 IMAD.MOV.U32 R6, RZ, RZ, R7 ;  /* 0x000000ffff068224 */ /* 0x000fe200078e0007 */
[----:B--2---:R-:W2:Y:S04]  /*19a0*/  @!P0 LDG.E R0, desc[UR8][R2.64+0x180] ;  /* 0x0001800802008981 */ /* 0x004ea8000c1e1900 */
[----:B---3--:R-:W-:Y:S02]  /*19b0*/  ISETP.GE.AND P0, PT, R9, R6, PT ;  /* 0x000000060900720c */ /* 0x008fe40003f06270 */
[----:B------:R-:W0:Y:S08]  /*19c0*/  LDC.64 R8, c[0x0][0x388] ;  /* 0x0000e200ff087b82 */ /* 0x000e300000000a00 */
[----:B------:R-:W1:Y:S03]  /*19d0*/  LDC.64 R6, c[0x0][0x3a0] ;  /* 0x0000e800ff067b82 */ /* 0x000e660000000a00 */
[----:B--2---:R-:W0:Y:S01]  /*19e0*/  @!P0 LDG.E R0, desc[UR8][R2.64+0x184] ;  /* 0x0001840802008981 */ /* 0x004e22000c1e1900 */
[----:B------:R-:W-:-:S02]  /*19f0*/  IMAD.MOV.U32 R11, RZ, RZ, 0x1 ;  /* 0x00000001ff0b7424 */ /* 0x000fc400078e00ff */
[----:B0-----:R-:W-:Y:S01]  /*1a00*/  IMAD.WIDE R8, R0, 0x4, R8 ;  /* 0x0000000400087825 */ /* 0x001fe200078e0208 */
[----:B-1----:R-:W-:Y:S04]  /*1a10*/  STG.E desc[UR8][R6.64], R0 ;  /* 0x0000000006007986 */ /* 0x002fe8000c101908 */
[----:B------:R-:W-:Y:S01]  /*1a20*/  STG.E desc[UR8][R8.64], R11 ;  /* 0x0000000b08007986 */ /* 0x000fe2000c101908 */
[----:B------:R-:W-:Y:S05]  /*1a30*/  EXIT ;  /* 0x000000000000794d */ /* 0x000fea0003800000 */
.L_x_45:
        /* <DEDUP_REMOVED lines=12> */
.L_x_59:


//--------------------- .text._Z9divide100iPiS_S_S_ --------------------------
	.section	.text._Z9divide100iPiS_S_S_,"ax",@progbits
	.align	128
        .global         _Z9divide100iPiS_S_S_
        .type           _Z9divide100iPiS_S_S_,@function
        .size           _Z9divide100iPiS_S_S_,(.L_x_60 - _Z9divide100iPiS_S_S_)
        .other          _Z9divide100iPiS_S_S_,@"STO_CUDA_ENTRY STV_DEFAULT"
_Z9divide100iPiS_S_S_:
.text._Z9divide100iPiS_S_S_:
[----:B------:R-:W-:Y:S01]  /*0000*/  LDC R1, c[0x0][0x37c] ;  /* 0x0000df00ff017b82 */ /* 0x000fe20000000800 */
[----:B------:R-:W0:Y:S01]  /*0010*/  LDCU UR8, c[0x0][0x380] ;  /* 0x00007000ff0877ac */ /* 0x000e220008000800 */
[----:B------:R-:W1:Y:S01]  /*0020*/  S2R R3, SR_TID.X ;  /* 0x0000000000037919 */ /* 0x000e620000002100 */
[----:B------:R-:W-:Y:S02]  /*0030*/  IMAD.MOV.U32 R2, RZ, RZ, 0x7fffffff ;  /* 0x7fffffffff027424 */ /* 0x000fe400078e00ff */
[----:B------:R-:W-:Y:S01]  /*0040*/  IMAD.MOV.U32 R0, RZ, RZ, -0x1 ;  /* 0xffffffffff007424 */ /* 0x000fe200078e00ff */
[----:B------:R-:W2:Y:S01]  /*0050*/  LDCU.64 UR6, c[0x0][0x358] ;  /* 0x00006b00ff0677ac */ /* 0x000ea20008000a00 */
[----:B0-----:R-:W-:Y:S02]  /*0060*/  UISETP.GE.AND UP0, UPT, UR8, 0x64, UPT ;  /* 0x000000640800788c */ /* 0x001fe4000bf06270 */
[----:B------:R-:W-:-:S04]  /*0070*/  UIMAD.WIDE UR4, UR8, 0x51eb851f, URZ ;  /* 0x51eb851f080478a5 */ /* 0x000fc8000f8e02ff */
[----:B------:R-:W-:-:S04]  /*0080*/  USHF.R.U32.HI UR4, URZ, 0x1f, UR5 ;  /* 0x0000001fff047899 */ /* 0x000fc80008011605 */
[----:B------:R-:W-:Y:S01]  /*0090*/  ULEA.HI.SX32 UR4, UR5, UR4, 0x1b ;  /* 0x0000000405047291 */ /* 0x000fe2000f8fdaff */
[----:B--2---:R-:W-:Y:S11]  /*00a0*/  BRA.U !UP0, `(.L_x_46) ;  /* 0x0000000508447547 */ /* 0x004ff6000b800000 */
[----:B-1----:R-:W-:Y:S01]  /*00b0*/  IMAD R11, R3, UR4, RZ ;  /* 0x00000004030b7c24 */ /* 0x002fe2000f8e02ff */
[----:B------:R-:W-:Y:S03]  /*00c0*/  BSSY.RECONVERGENT B0, `(.L_x_47) ;  /* 0x000003b000007945 */ /* 0x000fe60003800200 */
[----:B------:R-:W-:-:S05]  /*00d0*/  VIADD R8, R11, 0x1 ;  /* 0x000000010b087836 */ /* 0x000fca0000000000 */
[----:B------:R-:W-:-:S05]  /*00e0*/  VIADDMNMX R0, R11, UR4, R8, !PT ;  /* 0x000000040b007c46 */ /* 0x000fca000f800108 */
[----:B------:R-:W-:Y:S02]  /*00f0*/  IMAD.IADD R2, R11, 0x1, -R0 ;  /* 0x000000010b027824 */ /* 0x000fe400078e0a00 */
[----:B------:R-:W-:Y:S02]  /*0100*/  IMAD.IADD R9, R0, 0x1, -R11 ;  /* 0x0000000100097824 */ /* 0x000fe400078e0a0b */
[----:B------:R-:W-:Y:S01]  /*0110*/  IMAD.MOV.U32 R0, RZ, RZ, -0x1 ;  /* 0xffffffffff007424 */ /* 0x000fe200078e00ff */
[----:B------:R-:W-:Y:S01]  /*0120*/  ISETP.GT.U32.AND P0, PT, R2, -0x4, PT ;  /* 0xfffffffc0200780c */ /* 0x000fe20003f04070 */
[----:B------:R-:W-:Y:S01]  /*0130*/  IMAD.MOV.U32 R2, RZ, RZ, 0x7fffffff ;  /* 0x7fffffffff027424 */ /* 0x000fe200078e00ff */
[----:B------:R-:W-:-:S11]  /*0140*/  LOP3.LUT R20, R9, 0x3, RZ, 0xc0, !PT ;  /* 0x0000000309147812 */ /* 0x000fd600078ec0ff */
[----:B------:R-:W-:Y:S05]  /*0150*/  @P0 BRA `(.L_x_48) ;  /* 0x0000000000c40947 */ /* 0x000fea0003800000 */
[----:B------:R-:W0:Y:S01]  /*0160*/  LDC.64 R4, c[0x0][0x388] ;  /* 0x0000e200ff047b82 */ /* 0x000e220000000a00 */
[----:B------:R-:W-:Y:S01]  /*0170*/  LOP3.LUT R9, R9, 0xfffffffc, RZ, 0xc0, !PT ;  /* 0xfffffffc09097812 */ /* 0x000fe200078ec0ff */
[----:B------:R-:W-:Y:S01]  /*0180*/  BSSY.RECONVERGENT B1, `(.L_x_49) ;  /* 0x000002d000017945 */ /* 0x000fe20003800200 */
[----:B------:R-:W-:Y:S02]  /*0190*/  IMAD.MOV.U32 R13, RZ, RZ, R8 ;  /* 0x000000ffff0d7224 */ /* 0x000fe400078e0008 */
[----:B------:R-:W-:Y:S02]  /*01a0*/  IMAD.MOV.U32 R0, RZ, RZ, -0x1 ;  /* 0xffffffffff007424 */ /* 0x000fe400078e00ff */
[----:B------:R-:W-:Y:S01]  /*01b0*/  IMAD.MOV.U32 R2, RZ, RZ, 0x7fffffff ;  /* 0x7fffffffff027424 */ /* 0x000fe200078e00ff */
[----:B------:R-:W1:Y:S01]  /*01c0*/  LDC.64 R6, c[0x0][0x390] ;  /* 0x0000e400ff067b82 */ /* 0x000e620000000a00 */
[----:B------:R-:W-:-:S07]  /*01d0*/  IMAD.MOV R12, RZ, RZ, -R9 ;  /* 0x000000ffff0c7224 */ /* 0x000fce00078e0a09 */
.L_x_50:
[----:B------:R-:W-:-:S04]  /*01e0*/  VIADD R23, R13, 0xffffffff ;  /* 0xffffffff0d177836 */ /* 0x000fc80000000000 */
[----:B0-----:R-:W-:-:S05]  /*01f0*/  IMAD.WIDE R10, R23, 0x4, R4 ;  /* 0x00000004170a7825 */ /* 0x001fca00078e0204 */
[----:B------:R-:W2:Y:S04]  /*0200*/  LDG.E R8, desc[UR6][R10.64] ;  /* 0x000000060a087981 */ /* 0x000ea8000c1e1900 */
[----:B------:R-:W3:Y:S04]  /*0210*/  LDG.E R14, desc[UR6][R10.64+0x4] ;  /* 0x000004060a0e7981 */ /* 0x000ee8000c1e1900 */
[----:B------:R-:W4:Y:S04]  /*0220*/  LDG.E R16, desc[UR6][R10.64+0x8] ;  /* 0x000008060a107981 */ /* 0x000f28000c1e1900 */
[----:B------:R-:W5:Y:S01]  /*0230*/  LDG.E R18, desc[UR6][R10.64+0xc] ;  /* 0x00000c060a127981 */ /* 0x000f62000c1e1900 */
[----:B--2---:R-:W-:Y:S01]  /*0240*/  ISETP.NE.AND P6, PT, R8, RZ, PT ;  /* 0x000000ff0800720c */ /* 0x004fe20003fc5270 */
[----:B-1----:R-:W-:Y:S01]  /*0250*/  IMAD.WIDE R8, R23, 0x4, R6 ;  /* 0x0000000417087825 */ /* 0x002fe200078e0206 */
[----:B---3--:R-:W-:-:S11]  /*0260*/  ISETP.NE.AND P3, PT, R14, RZ, PT ;  /* 0x000000ff0e00720c */ /* 0x008fd60003f65270 */
[----:B------:R-:W2:Y:S01]  /*0270*/  @!P6 LDG.E R15, desc[UR6][R8.64] ;  /* 0x00000006080fe981 */ /* 0x000ea2000c1e1900 */
[----:B----4-:R-:W-:-:S03]  /*0280*/  ISETP.NE.AND P4, PT, R16, RZ, PT ;  /* 0x000000ff1000720c */ /* 0x010fc60003f85270 */
[----:B------:R-:W3:Y:S01]  /*0290*/  @!P3 LDG.E R17, desc[UR6][R8.64+0x4] ;  /* 0x000004060811b981 */ /* 0x000ee2000c1e1900 */
[----:B-----5:R-:W-:-:S09]  /*02a0*/  ISETP.NE.AND P5, PT, R18, RZ, PT ;  /* 0x000000ff1200720c */ /* 0x020fd20003fa5270 */
[----:B------:R-:W4:Y:S04]  /*02b0*/  @!P4 LDG.E R19, desc[UR6][R8.64+0x8] ;  /* 0x000008060813c981 */ /* 0x000f28000c1e1900 */
[----:B------:R-:W5:Y:S01]  /*02c0*/  @!P5 LDG.E R21, desc[UR6][R8.64+0xc] ;  /* 0x00000c060815d981 */ /* 0x000f62000c1e1900 */
[----:B------:R-:W-:Y:S01]  /*02d0*/  VIADD R12, R12, 0x4 ;  /* 0x000000040c0c7836 */ /* 0x000fe20000000000 */
        /* <DEDUP_REMOVED lines=8> */
[----:B------:R-:W-:Y:S02]  /*0360*/  @!P3 SEL R0, R13, R0, P0 ;  /* 0x000000000d00b207 */ /* 0x000fe40000000000 */
[C---:B----4-:R-:W-:Y:S02]  /*0370*/  @!P4 ISETP.GE.AND P2, PT, R19.reuse, R2, PT ;  /* 0x000000021300c20c */ /* 0x050fe40003f46270 */
[----:B------:R-:W-:Y:S02]  /*0380*/  ISETP.NE.AND P0, PT, R12, RZ, PT ;  /* 0x000000ff0c00720c */ /* 0x000fe40003f05270 */
[----:B------:R-:W-:-:S04]  /*0390*/  @!P4 ISETP.NE.AND P2, PT, R19, -0x1, !P2 ;  /* 0xffffffff1300c80c */ /* 0x000fc80005745270 */
[----:B------:R-:W-:Y:S02]  /*03a0*/  @!P4 SEL R2, R19, R2, P2 ;  /* 0x000000021302c207 */ /* 0x000fe40001000000 */
[----:B------:R-:W-:Y:S02]  /*03b0*/  @!P4 PLOP3.LUT P6, PT, P2, PT, PT, 0x80, 0x8 ;  /* 0x000000000008c81c */ /* 0x000fe400017cf070 */
[C---:B-----5:R-:W-:Y:S02]  /*03c0*/  @!P5 ISETP.GE.AND P1, PT, R21.reuse, R2, PT ;  /* 0x000000021500d20c */ /* 0x060fe40003f26270 */
[----:B------:R-:W-:Y:S02]  /*03d0*/  PLOP3.LUT P2, PT, PT, PT, PT, 0x8, 0x80 ;  /* 0x000000000080781c */ /* 0x000fe40003f4e170 */
[----:B------:R-:W-:-:S04]  /*03e0*/  @!P5 ISETP.NE.AND P1, PT, R21, -0x1, !P1 ;  /* 0xffffffff1500d80c */ /* 0x000fc80004f25270 */
[----:B------:R-:W-:Y:S02]  /*03f0*/  @!P5 PLOP3.LUT P2, PT, P1, PT, PT, 0x80, 0x8 ;  /* 0x000000000008d81c */ /* 0x000fe40000f4f070 */
[----:B------:R-:W-:Y:S01]  /*0400*/  @!P5 SEL R2, R21, R2, P1 ;  /* 0x000000021502d207 */ /* 0x000fe20000800000 */
[----:B------:R-:W-:-:S10]  /*0410*/  @P6 VIADD R0, R13, 0x1 ;  /* 0x000000010d006836 */ /* 0x000fd40000000000 */
[C---:B------:R-:W-:Y:S02]  /*0420*/  @P2 VIADD R0, R13.reuse, 0x2 ;  /* 0x000000020d002836 */ /* 0x040fe40000000000 */
[----:B------:R-:W-:Y:S01]  /*0430*/  VIADD R13, R13, 0x4 ;  /* 0x000000040d0d7836 */ /* 0x000fe20000000000 */
[----:B------:R-:W-:Y:S06]  /*0440*/  @P0 BRA `(.L_x_50) ;  /* 0xfffffffc00640947 */ /* 0x000fec000383ffff */
[----:B------:R-:W-:Y:S05]  /*0450*/  BSYNC.RECONVERGENT B1 ;  /* 0x0000000000017941 */ /* 0x000fea0003800200 */
.L_x_49:
[----:B------:R-:W-:-:S07]  /*0460*/  VIADD R11, R13, 0xffffffff ;  /* 0xffffffff0d0b7836 */ /* 0x000fce0000000000 */
.L_x_48:
[----:B------:R-:W-:Y:S05]  /*0470*/  BSYNC.RECONVERGENT B0 ;  /* 0x0000000000007941 */ /* 0x000fea0003800200 */
.L_x_47:
[----:B------:R-:W-:Y:S01]  /*0480*/  ISETP.NE.AND P0, PT, R20, RZ, PT ;  /* 0x000000ff1400720c */ /* 0x000fe20003f05270 */
[----:B------:R-:W-:-:S12]  /*0490*/  BSSY.RECONVERGENT B0, `(.L_x_46) ;  /* 0x0000012000007945 */ /* 0x000fd80003800200 */
[----:B------:R-:W-:Y:S05]  /*04a0*/  @!P0 BRA `(.L_x_51) ;  /* 0x0000000000408947 */ /* 0x000fea0003800000 */
[----:B------:R-:W0:Y:S01]  /*04b0*/  LDC.64 R8, c[0x0][0x388] ;  /* 0x0000e200ff087b82 */ /* 0x000e220000000a00 */
[----:B------:R-:W-:-:S07]  /*04c0*/  IMAD.MOV R10, RZ, RZ, -R20 ;  /* 0x000000ffff0a7224 */ /* 0x000fce00078e0a14 */
.L_x_52:
[----:B0-----:R-:W-:-:S06]  /*04d0*/  IMAD.WIDE R4, R11, 0x4, R8 ;  /* 0x000000040b047825 */ /* 0x001fcc00078e0208 */
[----:B------:R-:W2:Y:S02]  /*04e0*/  LDG.E R4, desc[UR6][R4.64] ;  /* 0x0000000604047981 */ /* 0x000ea4000c1e1900 */
[----:B--2---:R-:W-:-:S13]  /*04f0*/  ISETP.NE.AND P1, PT, R4, RZ, PT ;  /* 0x000000ff0400720c */ /* 0x004fda0003f25270 */
[----:B------:R-:W0:Y:S02]  /*0500*/  @!P1 LDC.64 R6, c[0x0][0x390] ;  /* 0x0000e400ff069b82 */ /* 0x000e240000000a00 */
[----:B0-----:R-:W-:-:S06]  /*0510*/  @!P1 IMAD.WIDE R6, R11, 0x4, R6 ;  /* 0x000000040b069825 */ /* 0x001fcc00078e0206 */
[----:B------:R-:W2:Y:S01]  /*0520*/  @!P1 LDG.E R7, desc[UR6][R6.64] ;  /* 0x0000000606079981 */ /* 0x000ea2000c1e1900 */
[----:B------:R-:W-:-:S05]  /*0530*/  VIADD R10, R10, 0x1 ;  /* 0x000000010a0a7836 */ /* 0x000fca0000000000 */
[----:B------:R-:W-:Y:S02]  /*0540*/  ISETP.NE.AND P2, PT, R10, RZ, PT ;  /* 0x000000ff0a00720c */ /* 0x000fe40003f45270 */
[----:B--2---:R-:W-:-:S04]  /*0550*/  @!P1 ISETP.GE.AND P0, PT, R7, R2, PT ;  /* 0x000000020700920c */ /* 0x004fc80003f06270 */
[----:B------:R-:W-:-:S04]  /*0560*/  @!P1 ISETP.NE.AND P0, PT, R7, -0x1, !P0 ;  /* 0xffffffff0700980c */ /* 0x000fc80004705270 */
[C---:B------:R-:W-:Y:S01]  /*0570*/  @!P1 SEL R0, R11.reuse, R0, P0 ;  /* 0x000000000b009207 */ /* 0x040fe20000000000 */
[----:B------:R-:W-:Y:S01]  /*0580*/  VIADD R11, R11, 0x1 ;  /* 0x000000010b0b7836 */ /* 0x000fe20000000000 */
[----:B------:R-:W-:Y:S01]  /*0590*/  @!P1 SEL R2, R7, R2, P0 ;  /* 0x0000000207029207 */ /* 0x000fe20000000000 */
[----:B------:R-:W-:Y:S06]  /*05a0*/  @P2 BRA `(.L_x_52) ;  /* 0xfffffffc00c82947 */ /* 0x000fec000383ffff */
.L_x_51:
[----:B------:R-:W-:Y:S05]  /*05b0*/  BSYNC.RECONVERGENT B0 ;  /* 0x0000000000007941 */ /* 0x000fea0003800200 */
.L_x_46:
[----:B------:R-:W1:Y:S08]  /*05c0*/  LDC.64 R4, c[0x0][0x398] ;  /* 0x0000e600ff047b82 */ /* 0x000e700000000a00 */
[----:B------:R-:W0:Y:S01]  /*05d0*/  LDC.64 R6, c[0x0][0x3a0] ;  /* 0x0000e800ff067b82 */ /* 0x000e220000000a00 */
[----:B-1----:R-:W-:-:S05]  /*05e0*/  IMAD.WIDE.U32 R4, R3, 0x4, R4 ;  /* 0x0000000403047825 */ /* 0x002fca00078e0004 */
[----:B------:R-:W-:Y:S01]  /*05f0*/  STG.E desc[UR6][R4.64], R2 ;  /* 0x0000000204007986 */ /* 0x000fe2000c101906 */
[----:B0-----:R-:W-:-:S05]  /*0600*/  IMAD.WIDE.U32 R6, R3, 0x4, R6 ;  /* 0x0000000403067825 */ /* 0x001fca00078e0006 */
[----:B------:R-:W-:Y:S01]  /*0610*/  STG.E desc[UR6][R6.64], R0 ;  /* 0x0000000006007986 */ /* 0x000fe2000c101906 */
[----:B------:R-:W-:Y:S05]  /*0620*/  EXIT ;  /* 0x000000000000794d */ /* 0x000fea0003800000 */
.L_x_53:
        /* <DEDUP_REMOVED lines=13> */
.L_x_60:


//--------------------- .nv.global.init           --------------------------
	.section	.nv.global.init,"aw",@progbits
.nv.global.init:
	.type		$str,@object
	.size		$str,(.L_0 - $str)
$str:
        /*0000*/ 	.byte	0x6e, 0x6f, 0x64, 0x65, 0x20, 0x25, 0x64, 0x20, 0x64, 0x69, 0x73, 0x20, 0x3d, 0x20, 0x25, 0x64
        /*0010*/ 	.byte	0x00
.L_0:


//--------------------- .nv.shared.reserved.0     --------------------------
	.section	.nv.shared.reserved.0,"aw",@nobits
	.weak		__nv_reservedSMEM_offset_0_alias
	.size		__nv_reservedSMEM_offset_0_alias, 0, 64
	.other		__nv_reservedSMEM_offset_0_alias,@"STO_CUDA_RESERVED_SHARED STV_DEFAULT"
__nv_reservedSMEM_offset_0_alias:
	.zero		0
	.zero		64


//--------------------- .nv.constant0._Z6updatePiS_S_S_S_i --------------------------
	.section	.nv.constant0._Z6updatePiS_S_S_S_i,"a",@progbits
	.sectionflags	@""
	.align	4
.nv.constant0._Z6updatePiS_S_S_S_i:
	.zero		940


//--------------------- .nv.constant0._Z12visit_updatePiS_ --------------------------
	.section	.nv.constant0._Z12visit_updatePiS_,"a",@progbits
	.sectionflags	@""
	.align	4
.nv.constant0._Z12visit_updatePiS_:
	.zero		912


//--------------------- .nv.constant0._Z4initPiS_S_i --------------------------
	.section	.nv.constant0._Z4initPiS_S_i,"a",@progbits
	.sectionflags	@""
	.align	4
.nv.constant0._Z4initPiS_S_i:
	.zero		924


//--------------------- .nv.constant0._Z4testPii  --------------------------
	.section	.nv.constant0._Z4testPii,"a",@progbits
	.sectionflags	@""
	.align	4
.nv.constant0._Z4testPii:
	.zero		908


//--------------------- .nv.constant0._Z9selectalliPiS_S_ --------------------------
	.section	.nv.constant0._Z9selectalliPiS_S_,"a",@progbits
	.sectionflags	@""
	.align	4
.nv.constant0._Z9selectalliPiS_S_:
	.zero		928


//--------------------- .nv.constant0._Z6selectiPiS_S_S_ --------------------------
	.section	.nv.constant0._Z6selectiPiS_S_S_,"a",@progbits
	.sectionflags	@""
	.align	4
.nv.constant0._Z6selectiPiS_S_S_:
	.zero		936


//--------------------- .nv.constant0._Z9divide100iPiS_S_S_ --------------------------
	.section	.nv.constant0._Z9divide100iPiS_S_S_,"a",@progbits
	.sectionflags	@""
	.align	4
.nv.constant0._Z9divide100iPiS_S_S_:
	.zero		936


//--------------------- SYMBOLS --------------------------

	.type		.nv.reservedSmem.offset0,@object
	.size		.nv.reservedSmem.offset0,0x4
	.type		vprintf,@function
